//
// Generated by NVIDIA NVVM Compiler
//
// Compiler Build ID: CL-36424714
// Cuda compilation tools, release 13.0, V13.0.88
// Based on NVVM 20.0.0
//

.version 9.0
.target sm_100
.address_size 64

	// .globl	_Z27matrix_vector_multi_hpu_1_1PfS_S_
// _ZZ32matrix_vector_multi_hpu_1_256_shPfS_S_E5tmp_c has been demoted
.const .align 4 .b8 C_c[1024];

.visible .entry _Z27matrix_vector_multi_hpu_1_1PfS_S_(
	.param .u64 .ptr .align 1 _Z27matrix_vector_multi_hpu_1_1PfS_S__param_0,
	.param .u64 .ptr .align 1 _Z27matrix_vector_multi_hpu_1_1PfS_S__param_1,
	.param .u64 .ptr .align 1 _Z27matrix_vector_multi_hpu_1_1PfS_S__param_2
)
{
	.reg .pred 	%p<3>;
	.reg .b32 	%r<9>;
	.reg .b32 	%f<52>;
	.reg .b64 	%rd<19>;

	ld.param.u64 	%rd10, [_Z27matrix_vector_multi_hpu_1_1PfS_S__param_0];
	ld.param.u64 	%rd11, [_Z27matrix_vector_multi_hpu_1_1PfS_S__param_1];
	ld.param.u64 	%rd12, [_Z27matrix_vector_multi_hpu_1_1PfS_S__param_2];
	cvta.to.global.u64 	%rd13, %rd12;
	cvta.to.global.u64 	%rd14, %rd11;
	cvta.to.global.u64 	%rd1, %rd10;
	add.s64 	%rd2, %rd14, 32;
	add.s64 	%rd3, %rd13, 32;
	mov.b32 	%r7, 0;
$L__BB0_1:
	mul.wide.u32 	%rd15, %r7, 4;
	add.s64 	%rd4, %rd1, %rd15;
	mov.b32 	%r8, 0;
	st.global.u32 	[%rd4], %r8;
	mul.wide.u32 	%rd16, %r7, 1024;
	add.s64 	%rd18, %rd2, %rd16;
	mov.f32 	%f51, 0f00000000;
	mov.u64 	%rd17, %rd3;
$L__BB0_2:
	ld.global.f32 	%f4, [%rd18+-32];
	ld.global.f32 	%f5, [%rd17+-32];
	fma.rn.f32 	%f6, %f4, %f5, %f51;
	st.global.f32 	[%rd4], %f6;
	ld.global.f32 	%f7, [%rd18+-28];
	ld.global.f32 	%f8, [%rd17+-28];
	fma.rn.f32 	%f9, %f7, %f8, %f6;
	st.global.f32 	[%rd4], %f9;
	ld.global.f32 	%f10, [%rd18+-24];
	ld.global.f32 	%f11, [%rd17+-24];
	fma.rn.f32 	%f12, %f10, %f11, %f9;
	st.global.f32 	[%rd4], %f12;
	ld.global.f32 	%f13, [%rd18+-20];
	ld.global.f32 	%f14, [%rd17+-20];
	fma.rn.f32 	%f15, %f13, %f14, %f12;
	st.global.f32 	[%rd4], %f15;
	ld.global.f32 	%f16, [%rd18+-16];
	ld.global.f32 	%f17, [%rd17+-16];
	fma.rn.f32 	%f18, %f16, %f17, %f15;
	st.global.f32 	[%rd4], %f18;
	ld.global.f32 	%f19, [%rd18+-12];
	ld.global.f32 	%f20, [%rd17+-12];
	fma.rn.f32 	%f21, %f19, %f20, %f18;
	st.global.f32 	[%rd4], %f21;
	ld.global.f32 	%f22, [%rd18+-8];
	ld.global.f32 	%f23, [%rd17+-8];
	fma.rn.f32 	%f24, %f22, %f23, %f21;
	st.global.f32 	[%rd4], %f24;
	ld.global.f32 	%f25, [%rd18+-4];
	ld.global.f32 	%f26, [%rd17+-4];
	fma.rn.f32 	%f27, %f25, %f26, %f24;
	st.global.f32 	[%rd4], %f27;
	ld.global.f32 	%f28, [%rd18];
	ld.global.f32 	%f29, [%rd17];
	fma.rn.f32 	%f30, %f28, %f29, %f27;
	st.global.f32 	[%rd4], %f30;
	ld.global.f32 	%f31, [%rd18+4];
	ld.global.f32 	%f32, [%rd17+4];
	fma.rn.f32 	%f33, %f31, %f32, %f30;
	st.global.f32 	[%rd4], %f33;
	ld.global.f32 	%f34, [%rd18+8];
	ld.global.f32 	%f35, [%rd17+8];
	fma.rn.f32 	%f36, %f34, %f35, %f33;
	st.global.f32 	[%rd4], %f36;
	ld.global.f32 	%f37, [%rd18+12];
	ld.global.f32 	%f38, [%rd17+12];
	fma.rn.f32 	%f39, %f37, %f38, %f36;
	st.global.f32 	[%rd4], %f39;
	ld.global.f32 	%f40, [%rd18+16];
	ld.global.f32 	%f41, [%rd17+16];
	fma.rn.f32 	%f42, %f40, %f41, %f39;
	st.global.f32 	[%rd4], %f42;
	ld.global.f32 	%f43, [%rd18+20];
	ld.global.f32 	%f44, [%rd17+20];
	fma.rn.f32 	%f45, %f43, %f44, %f42;
	st.global.f32 	[%rd4], %f45;
	ld.global.f32 	%f46, [%rd18+24];
	ld.global.f32 	%f47, [%rd17+24];
	fma.rn.f32 	%f48, %f46, %f47, %f45;
	st.global.f32 	[%rd4], %f48;
	ld.global.f32 	%f49, [%rd18+28];
	ld.global.f32 	%f50, [%rd17+28];
	fma.rn.f32 	%f51, %f49, %f50, %f48;
	st.global.f32 	[%rd4], %f51;
	add.s32 	%r8, %r8, 16;
	add.s64 	%rd18, %rd18, 64;
	add.s64 	%rd17, %rd17, 64;
	setp.ne.s32 	%p1, %r8, 256;
	@%p1 bra 	$L__BB0_2;
	add.s32 	%r7, %r7, 1;
	setp.ne.s32 	%p2, %r7, 256;
	@%p2 bra 	$L__BB0_1;
	ret;

}
	// .globl	_Z27matrix_vector_multi_hpu_1_2PfS_S_
.visible .entry _Z27matrix_vector_multi_hpu_1_2PfS_S_(
	.param .u64 .ptr .align 1 _Z27matrix_vector_multi_hpu_1_2PfS_S__param_0,
	.param .u64 .ptr .align 1 _Z27matrix_vector_multi_hpu_1_2PfS_S__param_1,
	.param .u64 .ptr .align 1 _Z27matrix_vector_multi_hpu_1_2PfS_S__param_2
)
{
	.reg .pred 	%p<3>;
	.reg .b32 	%r<11>;
	.reg .b32 	%f<52>;
	.reg .b64 	%rd<19>;

	ld.param.u64 	%rd10, [_Z27matrix_vector_multi_hpu_1_2PfS_S__param_0];
	ld.param.u64 	%rd11, [_Z27matrix_vector_multi_hpu_1_2PfS_S__param_1];
	ld.param.u64 	%rd12, [_Z27matrix_vector_multi_hpu_1_2PfS_S__param_2];
	cvta.to.global.u64 	%rd13, %rd12;
	cvta.to.global.u64 	%rd14, %rd11;
	cvta.to.global.u64 	%rd1, %rd10;
	mov.u32 	%r7, %tid.x;
	shl.b32 	%r9, %r7, 7;
	or.b32  	%r2, %r9, 127;
	add.s64 	%rd2, %rd14, 32;
	add.s64 	%rd3, %rd13, 32;
$L__BB1_1:
	mul.wide.u32 	%rd15, %r9, 4;
	add.s64 	%rd4, %rd1, %rd15;
	mov.b32 	%r10, 0;
	st.global.u32 	[%rd4], %r10;
	mul.wide.u32 	%rd16, %r9, 1024;
	add.s64 	%rd18, %rd2, %rd16;
	mov.f32 	%f51, 0f00000000;
	mov.u64 	%rd17, %rd3;
$L__BB1_2:
	ld.global.f32 	%f4, [%rd18+-32];
	ld.global.f32 	%f5, [%rd17+-32];
	fma.rn.f32 	%f6, %f4, %f5, %f51;
	st.global.f32 	[%rd4], %f6;
	ld.global.f32 	%f7, [%rd18+-28];
	ld.global.f32 	%f8, [%rd17+-28];
	fma.rn.f32 	%f9, %f7, %f8, %f6;
	st.global.f32 	[%rd4], %f9;
	ld.global.f32 	%f10, [%rd18+-24];
	ld.global.f32 	%f11, [%rd17+-24];
	fma.rn.f32 	%f12, %f10, %f11, %f9;
	st.global.f32 	[%rd4], %f12;
	ld.global.f32 	%f13, [%rd18+-20];
	ld.global.f32 	%f14, [%rd17+-20];
	fma.rn.f32 	%f15, %f13, %f14, %f12;
	st.global.f32 	[%rd4], %f15;
	ld.global.f32 	%f16, [%rd18+-16];
	ld.global.f32 	%f17, [%rd17+-16];
	fma.rn.f32 	%f18, %f16, %f17, %f15;
	st.global.f32 	[%rd4], %f18;
	ld.global.f32 	%f19, [%rd18+-12];
	ld.global.f32 	%f20, [%rd17+-12];
	fma.rn.f32 	%f21, %f19, %f20, %f18;
	st.global.f32 	[%rd4], %f21;
	ld.global.f32 	%f22, [%rd18+-8];
	ld.global.f32 	%f23, [%rd17+-8];
	fma.rn.f32 	%f24, %f22, %f23, %f21;
	st.global.f32 	[%rd4], %f24;
	ld.global.f32 	%f25, [%rd18+-4];
	ld.global.f32 	%f26, [%rd17+-4];
	fma.rn.f32 	%f27, %f25, %f26, %f24;
	st.global.f32 	[%rd4], %f27;
	ld.global.f32 	%f28, [%rd18];
	ld.global.f32 	%f29, [%rd17];
	fma.rn.f32 	%f30, %f28, %f29, %f27;
	st.global.f32 	[%rd4], %f30;
	ld.global.f32 	%f31, [%rd18+4];
	ld.global.f32 	%f32, [%rd17+4];
	fma.rn.f32 	%f33, %f31, %f32, %f30;
	st.global.f32 	[%rd4], %f33;
	ld.global.f32 	%f34, [%rd18+8];
	ld.global.f32 	%f35, [%rd17+8];
	fma.rn.f32 	%f36, %f34, %f35, %f33;
	st.global.f32 	[%rd4], %f36;
	ld.global.f32 	%f37, [%rd18+12];
	ld.global.f32 	%f38, [%rd17+12];
	fma.rn.f32 	%f39, %f37, %f38, %f36;
	st.global.f32 	[%rd4], %f39;
	ld.global.f32 	%f40, [%rd18+16];
	ld.global.f32 	%f41, [%rd17+16];
	fma.rn.f32 	%f42, %f40, %f41, %f39;
	st.global.f32 	[%rd4], %f42;
	ld.global.f32 	%f43, [%rd18+20];
	ld.global.f32 	%f44, [%rd17+20];
	fma.rn.f32 	%f45, %f43, %f44, %f42;
	st.global.f32 	[%rd4], %f45;
	ld.global.f32 	%f46, [%rd18+24];
	ld.global.f32 	%f47, [%rd17+24];
	fma.rn.f32 	%f48, %f46, %f47, %f45;
	st.global.f32 	[%rd4], %f48;
	ld.global.f32 	%f49, [%rd18+28];
	ld.global.f32 	%f50, [%rd17+28];
	fma.rn.f32 	%f51, %f49, %f50, %f48;
	st.global.f32 	[%rd4], %f51;
	add.s32 	%r10, %r10, 16;
	add.s64 	%rd18, %rd18, 64;
	add.s64 	%rd17, %rd17, 64;
	setp.ne.s32 	%p1, %r10, 256;
	@%p1 bra 	$L__BB1_2;
	add.s32 	%r6, %r9, 1;
	setp.ne.s32 	%p2, %r9, %r2;
	mov.u32 	%r9, %r6;
	@%p2 bra 	$L__BB1_1;
	ret;

}
	// .globl	_Z29matrix_vector_multi_hpu_1_256PfS_S_
.visible .entry _Z29matrix_vector_multi_hpu_1_256PfS_S_(
	.param .u64 .ptr .align 1 _Z29matrix_vector_multi_hpu_1_256PfS_S__param_0,
	.param .u64 .ptr .align 1 _Z29matrix_vector_multi_hpu_1_256PfS_S__param_1,
	.param .u64 .ptr .align 1 _Z29matrix_vector_multi_hpu_1_256PfS_S__param_2
)
{
	.reg .pred 	%p<2>;
	.reg .b32 	%r<6>;
	.reg .b32 	%f<52>;
	.reg .b64 	%rd<19>;

	ld.param.u64 	%rd8, [_Z29matrix_vector_multi_hpu_1_256PfS_S__param_0];
	ld.param.u64 	%rd9, [_Z29matrix_vector_multi_hpu_1_256PfS_S__param_1];
	ld.param.u64 	%rd10, [_Z29matrix_vector_multi_hpu_1_256PfS_S__param_2];
	cvta.to.global.u64 	%rd11, %rd10;
	cvta.to.global.u64 	%rd12, %rd9;
	cvta.to.global.u64 	%rd13, %rd8;
	mov.u32 	%r4, %tid.x;
	mul.wide.u32 	%rd14, %r4, 4;
	add.s64 	%rd1, %rd13, %rd14;
	mov.b32 	%r5, 0;
	st.global.u32 	[%rd1], %r5;
	mul.wide.u32 	%rd15, %r4, 1024;
	add.s64 	%rd16, %rd15, %rd12;
	add.s64 	%rd18, %rd16, 32;
	add.s64 	%rd17, %rd11, 32;
	mov.f32 	%f51, 0f00000000;
$L__BB2_1:
	ld.global.f32 	%f4, [%rd18+-32];
	ld.global.f32 	%f5, [%rd17+-32];
	fma.rn.f32 	%f6, %f4, %f5, %f51;
	st.global.f32 	[%rd1], %f6;
	ld.global.f32 	%f7, [%rd18+-28];
	ld.global.f32 	%f8, [%rd17+-28];
	fma.rn.f32 	%f9, %f7, %f8, %f6;
	st.global.f32 	[%rd1], %f9;
	ld.global.f32 	%f10, [%rd18+-24];
	ld.global.f32 	%f11, [%rd17+-24];
	fma.rn.f32 	%f12, %f10, %f11, %f9;
	st.global.f32 	[%rd1], %f12;
	ld.global.f32 	%f13, [%rd18+-20];
	ld.global.f32 	%f14, [%rd17+-20];
	fma.rn.f32 	%f15, %f13, %f14, %f12;
	st.global.f32 	[%rd1], %f15;
	ld.global.f32 	%f16, [%rd18+-16];
	ld.global.f32 	%f17, [%rd17+-16];
	fma.rn.f32 	%f18, %f16, %f17, %f15;
	st.global.f32 	[%rd1], %f18;
	ld.global.f32 	%f19, [%rd18+-12];
	ld.global.f32 	%f20, [%rd17+-12];
	fma.rn.f32 	%f21, %f19, %f20, %f18;
	st.global.f32 	[%rd1], %f21;
	ld.global.f32 	%f22, [%rd18+-8];
	ld.global.f32 	%f23, [%rd17+-8];
	fma.rn.f32 	%f24, %f22, %f23, %f21;
	st.global.f32 	[%rd1], %f24;
	ld.global.f32 	%f25, [%rd18+-4];
	ld.global.f32 	%f26, [%rd17+-4];
	fma.rn.f32 	%f27, %f25, %f26, %f24;
	st.global.f32 	[%rd1], %f27;
	ld.global.f32 	%f28, [%rd18];
	ld.global.f32 	%f29, [%rd17];
	fma.rn.f32 	%f30, %f28, %f29, %f27;
	st.global.f32 	[%rd1], %f30;
	ld.global.f32 	%f31, [%rd18+4];
	ld.global.f32 	%f32, [%rd17+4];
	fma.rn.f32 	%f33, %f31, %f32, %f30;
	st.global.f32 	[%rd1], %f33;
	ld.global.f32 	%f34, [%rd18+8];
	ld.global.f32 	%f35, [%rd17+8];
	fma.rn.f32 	%f36, %f34, %f35, %f33;
	st.global.f32 	[%rd1], %f36;
	ld.global.f32 	%f37, [%rd18+12];
	ld.global.f32 	%f38, [%rd17+12];
	fma.rn.f32 	%f39, %f37, %f38, %f36;
	st.global.f32 	[%rd1], %f39;
	ld.global.f32 	%f40, [%rd18+16];
	ld.global.f32 	%f41, [%rd17+16];
	fma.rn.f32 	%f42, %f40, %f41, %f39;
	st.global.f32 	[%rd1], %f42;
	ld.global.f32 	%f43, [%rd18+20];
	ld.global.f32 	%f44, [%rd17+20];
	fma.rn.f32 	%f45, %f43, %f44, %f42;
	st.global.f32 	[%rd1], %f45;
	ld.global.f32 	%f46, [%rd18+24];
	ld.global.f32 	%f47, [%rd17+24];
	fma.rn.f32 	%f48, %f46, %f47, %f45;
	st.global.f32 	[%rd1], %f48;
	ld.global.f32 	%f49, [%rd18+28];
	ld.global.f32 	%f50, [%rd17+28];
	fma.rn.f32 	%f51, %f49, %f50, %f48;
	st.global.f32 	[%rd1], %f51;
	add.s32 	%r5, %r5, 16;
	add.s64 	%rd18, %rd18, 64;
	add.s64 	%rd17, %rd17, 64;
	setp.ne.s32 	%p1, %r5, 256;
	@%p1 bra 	$L__BB2_1;
	ret;

}
	// .globl	_Z32matrix_vector_multi_hpu_1_256_shPfS_S_
.visible .entry _Z32matrix_vector_multi_hpu_1_256_shPfS_S_(
	.param .u64 .ptr .align 1 _Z32matrix_vector_multi_hpu_1_256_shPfS_S__param_0,
	.param .u64 .ptr .align 1 _Z32matrix_vector_multi_hpu_1_256_shPfS_S__param_1,
	.param .u64 .ptr .align 1 _Z32matrix_vector_multi_hpu_1_256_shPfS_S__param_2
)
{
	.reg .pred 	%p<2>;
	.reg .b32 	%r<12>;
	.reg .b32 	%f<53>;
	.reg .b64 	%rd<16>;
	// demoted variable
	.shared .align 4 .b8 _ZZ32matrix_vector_multi_hpu_1_256_shPfS_S_E5tmp_c[1024];
	ld.param.u64 	%rd5, [_Z32matrix_vector_multi_hpu_1_256_shPfS_S__param_0];
	ld.param.u64 	%rd6, [_Z32matrix_vector_multi_hpu_1_256_shPfS_S__param_1];
	ld.param.u64 	%rd7, [_Z32matrix_vector_multi_hpu_1_256_shPfS_S__param_2];
	cvta.to.global.u64 	%rd8, %rd6;
	cvta.to.global.u64 	%rd9, %rd5;
	cvta.to.global.u64 	%rd10, %rd7;
	mov.u32 	%r4, %tid.x;
	mul.wide.u32 	%rd11, %r4, 4;
	add.s64 	%rd12, %rd10, %rd11;
	ld.global.f32 	%f4, [%rd12];
	shl.b32 	%r5, %r4, 2;
	mov.u32 	%r6, _ZZ32matrix_vector_multi_hpu_1_256_shPfS_S_E5tmp_c;
	add.s32 	%r7, %r6, %r5;
	st.shared.f32 	[%r7], %f4;
	bar.sync 	0;
	add.s64 	%rd1, %rd9, %rd11;
	mov.b32 	%r8, 0;
	st.global.u32 	[%rd1], %r8;
	mul.wide.u32 	%rd13, %r4, 1024;
	add.s64 	%rd14, %rd13, %rd8;
	add.s64 	%rd15, %rd14, 32;
	mov.f32 	%f52, 0f00000000;
	mov.b32 	%r11, 32;
$L__BB3_1:
	ld.global.f32 	%f5, [%rd15+-32];
	add.s32 	%r10, %r6, %r11;
	ld.shared.f32 	%f6, [%r10+-32];
	fma.rn.f32 	%f7, %f5, %f6, %f52;
	st.global.f32 	[%rd1], %f7;
	ld.global.f32 	%f8, [%rd15+-28];
	ld.shared.f32 	%f9, [%r10+-28];
	fma.rn.f32 	%f10, %f8, %f9, %f7;
	st.global.f32 	[%rd1], %f10;
	ld.global.f32 	%f11, [%rd15+-24];
	ld.shared.f32 	%f12, [%r10+-24];
	fma.rn.f32 	%f13, %f11, %f12, %f10;
	st.global.f32 	[%rd1], %f13;
	ld.global.f32 	%f14, [%rd15+-20];
	ld.shared.f32 	%f15, [%r10+-20];
	fma.rn.f32 	%f16, %f14, %f15, %f13;
	st.global.f32 	[%rd1], %f16;
	ld.global.f32 	%f17, [%rd15+-16];
	ld.shared.f32 	%f18, [%r10+-16];
	fma.rn.f32 	%f19, %f17, %f18, %f16;
	st.global.f32 	[%rd1], %f19;
	ld.global.f32 	%f20, [%rd15+-12];
	ld.shared.f32 	%f21, [%r10+-12];
	fma.rn.f32 	%f22, %f20, %f21, %f19;
	st.global.f32 	[%rd1], %f22;
	ld.global.f32 	%f23, [%rd15+-8];
	ld.shared.f32 	%f24, [%r10+-8];
	fma.rn.f32 	%f25, %f23, %f24, %f22;
	st.global.f32 	[%rd1], %f25;
	ld.global.f32 	%f26, [%rd15+-4];
	ld.shared.f32 	%f27, [%r10+-4];
	fma.rn.f32 	%f28, %f26, %f27, %f25;
	st.global.f32 	[%rd1], %f28;
	ld.global.f32 	%f29, [%rd15];
	ld.shared.f32 	%f30, [%r10];
	fma.rn.f32 	%f31, %f29, %f30, %f28;
	st.global.f32 	[%rd1], %f31;
	ld.global.f32 	%f32, [%rd15+4];
	ld.shared.f32 	%f33, [%r10+4];
	fma.rn.f32 	%f34, %f32, %f33, %f31;
	st.global.f32 	[%rd1], %f34;
	ld.global.f32 	%f35, [%rd15+8];
	ld.shared.f32 	%f36, [%r10+8];
	fma.rn.f32 	%f37, %f35, %f36, %f34;
	st.global.f32 	[%rd1], %f37;
	ld.global.f32 	%f38, [%rd15+12];
	ld.shared.f32 	%f39, [%r10+12];
	fma.rn.f32 	%f40, %f38, %f39, %f37;
	st.global.f32 	[%rd1], %f40;
	ld.global.f32 	%f41, [%rd15+16];
	ld.shared.f32 	%f42, [%r10+16];
	fma.rn.f32 	%f43, %f41, %f42, %f40;
	st.global.f32 	[%rd1], %f43;
	ld.global.f32 	%f44, [%rd15+20];
	ld.shared.f32 	%f45, [%r10+20];
	fma.rn.f32 	%f46, %f44, %f45, %f43;
	st.global.f32 	[%rd1], %f46;
	ld.global.f32 	%f47, [%rd15+24];
	ld.shared.f32 	%f48, [%r10+24];
	fma.rn.f32 	%f49, %f47, %f48, %f46;
	st.global.f32 	[%rd1], %f49;
	ld.global.f32 	%f50, [%rd15+28];
	ld.shared.f32 	%f51, [%r10+28];
	fma.rn.f32 	%f52, %f50, %f51, %f49;
	st.global.f32 	[%rd1], %f52;
	add.s32 	%r11, %r11, 64;
	add.s64 	%rd15, %rd15, 64;
	setp.ne.s32 	%p1, %r11, 1056;
	@%p1 bra 	$L__BB3_1;
	ret;

}
	// .globl	_Z29matrix_vector_multi_hpu_2_128PfS_S_
.visible .entry _Z29matrix_vector_multi_hpu_2_128PfS_S_(
	.param .u64 .ptr .align 1 _Z29matrix_vector_multi_hpu_2_128PfS_S__param_0,
	.param .u64 .ptr .align 1 _Z29matrix_vector_multi_hpu_2_128PfS_S__param_1,
	.param .u64 .ptr .align 1 _Z29matrix_vector_multi_hpu_2_128PfS_S__param_2
)
{
	.reg .pred 	%p<2>;
	.reg .b32 	%r<13>;
	.reg .b32 	%f<52>;
	.reg .b64 	%rd<16>;

	ld.param.u64 	%rd6, [_Z29matrix_vector_multi_hpu_2_128PfS_S__param_0];
	ld.param.u64 	%rd7, [_Z29matrix_vector_multi_hpu_2_128PfS_S__param_1];
	ld.param.u64 	%rd8, [_Z29matrix_vector_multi_hpu_2_128PfS_S__param_2];
	cvta.to.global.u64 	%rd9, %rd8;
	cvta.to.global.u64 	%rd10, %rd7;
	cvta.to.global.u64 	%rd11, %rd6;
	mov.u32 	%r7, %ctaid.x;
	shl.b32 	%r8, %r7, 7;
	mov.u32 	%r9, %tid.x;
	add.s32 	%r10, %r8, %r9;
	mul.wide.s32 	%rd12, %r10, 4;
	add.s64 	%rd1, %rd11, %rd12;
	mov.b32 	%r12, 0;
	st.global.u32 	[%rd1], %r12;
	shl.b32 	%r11, %r10, 8;
	add.s64 	%rd2, %rd10, 32;
	add.s64 	%rd15, %rd9, 32;
	mov.f32 	%f51, 0f00000000;
$L__BB4_1:
	mul.wide.s32 	%rd13, %r11, 4;
	add.s64 	%rd14, %rd2, %rd13;
	ld.global.f32 	%f4, [%rd14+-32];
	ld.global.f32 	%f5, [%rd15+-32];
	fma.rn.f32 	%f6, %f4, %f5, %f51;
	st.global.f32 	[%rd1], %f6;
	ld.global.f32 	%f7, [%rd14+-28];
	ld.global.f32 	%f8, [%rd15+-28];
	fma.rn.f32 	%f9, %f7, %f8, %f6;
	st.global.f32 	[%rd1], %f9;
	ld.global.f32 	%f10, [%rd14+-24];
	ld.global.f32 	%f11, [%rd15+-24];
	fma.rn.f32 	%f12, %f10, %f11, %f9;
	st.global.f32 	[%rd1], %f12;
	ld.global.f32 	%f13, [%rd14+-20];
	ld.global.f32 	%f14, [%rd15+-20];
	fma.rn.f32 	%f15, %f13, %f14, %f12;
	st.global.f32 	[%rd1], %f15;
	ld.global.f32 	%f16, [%rd14+-16];
	ld.global.f32 	%f17, [%rd15+-16];
	fma.rn.f32 	%f18, %f16, %f17, %f15;
	st.global.f32 	[%rd1], %f18;
	ld.global.f32 	%f19, [%rd14+-12];
	ld.global.f32 	%f20, [%rd15+-12];
	fma.rn.f32 	%f21, %f19, %f20, %f18;
	st.global.f32 	[%rd1], %f21;
	ld.global.f32 	%f22, [%rd14+-8];
	ld.global.f32 	%f23, [%rd15+-8];
	fma.rn.f32 	%f24, %f22, %f23, %f21;
	st.global.f32 	[%rd1], %f24;
	ld.global.f32 	%f25, [%rd14+-4];
	ld.global.f32 	%f26, [%rd15+-4];
	fma.rn.f32 	%f27, %f25, %f26, %f24;
	st.global.f32 	[%rd1], %f27;
	ld.global.f32 	%f28, [%rd14];
	ld.global.f32 	%f29, [%rd15];
	fma.rn.f32 	%f30, %f28, %f29, %f27;
	st.global.f32 	[%rd1], %f30;
	ld.global.f32 	%f31, [%rd14+4];
	ld.global.f32 	%f32, [%rd15+4];
	fma.rn.f32 	%f33, %f31, %f32, %f30;
	st.global.f32 	[%rd1], %f33;
	ld.global.f32 	%f34, [%rd14+8];
	ld.global.f32 	%f35, [%rd15+8];
	fma.rn.f32 	%f36, %f34, %f35, %f33;
	st.global.f32 	[%rd1], %f36;
	ld.global.f32 	%f37, [%rd14+12];
	ld.global.f32 	%f38, [%rd15+12];
	fma.rn.f32 	%f39, %f37, %f38, %f36;
	st.global.f32 	[%rd1], %f39;
	ld.global.f32 	%f40, [%rd14+16];
	ld.global.f32 	%f41, [%rd15+16];
	fma.rn.f32 	%f42, %f40, %f41, %f39;
	st.global.f32 	[%rd1], %f42;
	ld.global.f32 	%f43, [%rd14+20];
	ld.global.f32 	%f44, [%rd15+20];
	fma.rn.f32 	%f45, %f43, %f44, %f42;
	st.global.f32 	[%rd1], %f45;
	ld.global.f32 	%f46, [%rd14+24];
	ld.global.f32 	%f47, [%rd15+24];
	fma.rn.f32 	%f48, %f46, %f47, %f45;
	st.global.f32 	[%rd1], %f48;
	ld.global.f32 	%f49, [%rd14+28];
	ld.global.f32 	%f50, [%rd15+28];
	fma.rn.f32 	%f51, %f49, %f50, %f48;
	st.global.f32 	[%rd1], %f51;
	add.s32 	%r12, %r12, 16;
	add.s32 	%r11, %r11, 16;
	add.s64 	%rd15, %rd15, 64;
	setp.ne.s32 	%p1, %r12, 256;
	@%p1 bra 	$L__BB4_1;
	ret;

}
	// .globl	_Z35matrix_vector_multi_hpu_1_256_constPfS_
.visible .entry _Z35matrix_vector_multi_hpu_1_256_constPfS_(
	.param .u64 .ptr .align 1 _Z35matrix_vector_multi_hpu_1_256_constPfS__param_0,
	.param .u64 .ptr .align 1 _Z35matrix_vector_multi_hpu_1_256_constPfS__param_1
)
{
	.reg .pred 	%p<2>;
	.reg .b32 	%r<6>;
	.reg .b32 	%f<52>;
	.reg .b64 	%rd<18>;

	ld.param.u64 	%rd8, [_Z35matrix_vector_multi_hpu_1_256_constPfS__param_0];
	ld.param.u64 	%rd9, [_Z35matrix_vector_multi_hpu_1_256_constPfS__param_1];
	cvta.to.global.u64 	%rd10, %rd9;
	cvta.to.global.u64 	%rd11, %rd8;
	mov.u32 	%r4, %tid.x;
	mul.wide.u32 	%rd12, %r4, 4;
	add.s64 	%rd1, %rd11, %rd12;
	mov.b32 	%r5, 0;
	st.global.u32 	[%rd1], %r5;
	mul.wide.u32 	%rd13, %r4, 1024;
	add.s64 	%rd14, %rd13, %rd10;
	add.s64 	%rd17, %rd14, 32;
	mov.u64 	%rd15, C_c;
	add.s64 	%rd16, %rd15, 32;
	mov.f32 	%f51, 0f00000000;
$L__BB5_1:
	ld.global.f32 	%f4, [%rd17+-32];
	ld.const.f32 	%f5, [%rd16+-32];
	fma.rn.f32 	%f6, %f4, %f5, %f51;
	st.global.f32 	[%rd1], %f6;
	ld.global.f32 	%f7, [%rd17+-28];
	ld.const.f32 	%f8, [%rd16+-28];
	fma.rn.f32 	%f9, %f7, %f8, %f6;
	st.global.f32 	[%rd1], %f9;
	ld.global.f32 	%f10, [%rd17+-24];
	ld.const.f32 	%f11, [%rd16+-24];
	fma.rn.f32 	%f12, %f10, %f11, %f9;
	st.global.f32 	[%rd1], %f12;
	ld.global.f32 	%f13, [%rd17+-20];
	ld.const.f32 	%f14, [%rd16+-20];
	fma.rn.f32 	%f15, %f13, %f14, %f12;
	st.global.f32 	[%rd1], %f15;
	ld.global.f32 	%f16, [%rd17+-16];
	ld.const.f32 	%f17, [%rd16+-16];
	fma.rn.f32 	%f18, %f16, %f17, %f15;
	st.global.f32 	[%rd1], %f18;
	ld.global.f32 	%f19, [%rd17+-12];
	ld.const.f32 	%f20, [%rd16+-12];
	fma.rn.f32 	%f21, %f19, %f20, %f18;
	st.global.f32 	[%rd1], %f21;
	ld.global.f32 	%f22, [%rd17+-8];
	ld.const.f32 	%f23, [%rd16+-8];
	fma.rn.f32 	%f24, %f22, %f23, %f21;
	st.global.f32 	[%rd1], %f24;
	ld.global.f32 	%f25, [%rd17+-4];
	ld.const.f32 	%f26, [%rd16+-4];
	fma.rn.f32 	%f27, %f25, %f26, %f24;
	st.global.f32 	[%rd1], %f27;
	ld.global.f32 	%f28, [%rd17];
	ld.const.f32 	%f29, [%rd16];
	fma.rn.f32 	%f30, %f28, %f29, %f27;
	st.global.f32 	[%rd1], %f30;
	ld.global.f32 	%f31, [%rd17+4];
	ld.const.f32 	%f32, [%rd16+4];
	fma.rn.f32 	%f33, %f31, %f32, %f30;
	st.global.f32 	[%rd1], %f33;
	ld.global.f32 	%f34, [%rd17+8];
	ld.const.f32 	%f35, [%rd16+8];
	fma.rn.f32 	%f36, %f34, %f35, %f33;
	st.global.f32 	[%rd1], %f36;
	ld.global.f32 	%f37, [%rd17+12];
	ld.const.f32 	%f38, [%rd16+12];
	fma.rn.f32 	%f39, %f37, %f38, %f36;
	st.global.f32 	[%rd1], %f39;
	ld.global.f32 	%f40, [%rd17+16];
	ld.const.f32 	%f41, [%rd16+16];
	fma.rn.f32 	%f42, %f40, %f41, %f39;
	st.global.f32 	[%rd1], %f42;
	ld.global.f32 	%f43, [%rd17+20];
	ld.const.f32 	%f44, [%rd16+20];
	fma.rn.f32 	%f45, %f43, %f44, %f42;
	st.global.f32 	[%rd1], %f45;
	ld.global.f32 	%f46, [%rd17+24];
	ld.const.f32 	%f47, [%rd16+24];
	fma.rn.f32 	%f48, %f46, %f47, %f45;
	st.global.f32 	[%rd1], %f48;
	ld.global.f32 	%f49, [%rd17+28];
	ld.const.f32 	%f50, [%rd16+28];
	fma.rn.f32 	%f51, %f49, %f50, %f48;
	st.global.f32 	[%rd1], %f51;
	add.s32 	%r5, %r5, 16;
	add.s64 	%rd17, %rd17, 64;
	add.s64 	%rd16, %rd16, 64;
	setp.ne.s32 	%p1, %r5, 256;
	@%p1 bra 	$L__BB5_1;
	ret;

}


// ===== COMPILED SASS (sm_100) =====

	.target	sm_100

	.elftype	@"ET_EXEC"


//--------------------- .note.nv.tkinfo           --------------------------
	.section	.note.nv.tkinfo,"",@"SHT_NOTE"
	.sectionflags	@"SHF_NOTE_NV_TKINFO"
	.tkinfo
        /*0018*/ 	.word	0x00000002
        /*0030*/ 	.string	""
        /*0030*/ 	.string	"ptxas"
        /*0030*/ 	.string	"Cuda compilation tools, release 13.0, V13.0.88"
        /*0030*/ 	.string	"Build cuda_13.0.r13.0/compiler.36424714_0"
        /*0030*/ 	.string	"-arch sm_100 -m 64 "



//--------------------- .note.nv.cuinfo           --------------------------
	.section	.note.nv.cuinfo,"",@"SHT_NOTE"
	.sectionflags	@"SHF_NOTE_NV_CUINFO"
        /*0018*/ 	.short	0x0002
        /*001a*/ 	.short	0x0064
        /*001c*/ 	.short	0x0082
	.zero		2


//--------------------- .nv.info                  --------------------------
	.section	.nv.info,"",@"SHT_CUDA_INFO"
	.align	4


	//----- nvinfo : EIATTR_REGCOUNT
	.align		4
        /*0000*/ 	.byte	0x04, 0x2f
        /*0002*/ 	.short	(.L_2 - .L_1)
	.align		4
.L_1:
        /*0004*/ 	.word	index@(_Z27matrix_vector_multi_hpu_1_1PfS_S_)
        /*0008*/ 	.word	0x00000010


	//----- nvinfo : EIATTR_FRAME_SIZE
	.align		4
.L_2:
        /*000c*/ 	.byte	0x04, 0x11
        /*000e*/ 	.short	(.L_4 - .L_3)
	.align		4
.L_3:
        /*0010*/ 	.word	index@(_Z27matrix_vector_multi_hpu_1_1PfS_S_)
        /*0014*/ 	.word	0x00000000


	//----- nvinfo : EIATTR_REGCOUNT
	.align		4
.L_4:
        /*0018*/ 	.byte	0x04, 0x2f
        /*001a*/ 	.short	(.L_6 - .L_5)
	.align		4
.L_5:
        /*001c*/ 	.word	index@(_Z27matrix_vector_multi_hpu_1_2PfS_S_)
        /*0020*/ 	.word	0x00000012


	//----- nvinfo : EIATTR_FRAME_SIZE
	.align		4
.L_6:
        /*0024*/ 	.byte	0x04, 0x11
        /*0026*/ 	.short	(.L_8 - .L_7)
	.align		4
.L_7:
        /*0028*/ 	.word	index@(_Z27matrix_vector_multi_hpu_1_2PfS_S_)
        /*002c*/ 	.word	0x00000000


	//----- nvinfo : EIATTR_REGCOUNT
	.align		4
.L_8:
        /*0030*/ 	.byte	0x04, 0x2f
        /*0032*/ 	.short	(.L_10 - .L_9)
	.align		4
.L_9:
        /*0034*/ 	.word	index@(_Z29matrix_vector_multi_hpu_1_256PfS_S_)
        /*0038*/ 	.word	0x00000010


	//----- nvinfo : EIATTR_FRAME_SIZE
	.align		4
.L_10:
        /*003c*/ 	.byte	0x04, 0x11
        /*003e*/ 	.short	(.L_12 - .L_11)
	.align		4
.L_11:
        /*0040*/ 	.word	index@(_Z29matrix_vector_multi_hpu_1_256PfS_S_)
        /*0044*/ 	.word	0x00000000


	//----- nvinfo : EIATTR_REGCOUNT
	.align		4
.L_12:
        /*0048*/ 	.byte	0x04, 0x2f
        /*004a*/ 	.short	(.L_14 - .L_13)
	.align		4
.L_13:
        /*004c*/ 	.word	index@(_Z32matrix_vector_multi_hpu_1_256_shPfS_S_)
        /*0050*/ 	.word	0x00000010


	//----- nvinfo : EIATTR_FRAME_SIZE
	.align		4
.L_14:
        /*0054*/ 	.byte	0x04, 0x11
        /*0056*/ 	.short	(.L_16 - .L_15)
	.align		4
.L_15:
        /*0058*/ 	.word	index@(_Z32matrix_vector_multi_hpu_1_256_shPfS_S_)
        /*005c*/ 	.word	0x00000000


	//----- nvinfo : EIATTR_REGCOUNT
	.align		4
.L_16:
        /*0060*/ 	.byte	0x04, 0x2f
        /*0062*/ 	.short	(.L_18 - .L_17)
	.align		4
.L_17:
        /*0064*/ 	.word	index@(_Z29matrix_vector_multi_hpu_2_128PfS_S_)
        /*0068*/ 	.word	0x00000010


	//----- nvinfo : EIATTR_FRAME_SIZE
	.align		4
.L_18:
        /*006c*/ 	.byte	0x04, 0x11
        /*006e*/ 	.short	(.L_20 - .L_19)
	.align		4
.L_19:
        /*0070*/ 	.word	index@(_Z29matrix_vector_multi_hpu_2_128PfS_S_)
        /*0074*/ 	.word	0x00000000


	//----- nvinfo : EIATTR_REGCOUNT
	.align		4
.L_20:
        /*0078*/ 	.byte	0x04, 0x2f
        /*007a*/ 	.short	(.L_22 - .L_21)
	.align		4
.L_21:
        /*007c*/ 	.word	index@(_Z35matrix_vector_multi_hpu_1_256_constPfS_)
        /*0080*/ 	.word	0x00000010


	//----- nvinfo : EIATTR_FRAME_SIZE
	.align		4
.L_22:
        /*0084*/ 	.byte	0x04, 0x11
        /*0086*/ 	.short	(.L_24 - .L_23)
	.align		4
.L_23:
        /*0088*/ 	.word	index@(_Z35matrix_vector_multi_hpu_1_256_constPfS_)
        /*008c*/ 	.word	0x00000000


	//----- nvinfo : EIATTR_MIN_STACK_SIZE
	.align		4
.L_24:
        /*0090*/ 	.byte	0x04, 0x12
        /*0092*/ 	.short	(.L_26 - .L_25)
	.align		4
.L_25:
        /*0094*/ 	.word	index@(_Z35matrix_vector_multi_hpu_1_256_constPfS_)
        /*0098*/ 	.word	0x00000000


	//----- nvinfo : EIATTR_MIN_STACK_SIZE
	.align		4
.L_26:
        /*009c*/ 	.byte	0x04, 0x12
        /*009e*/ 	.short	(.L_28 - .L_27)
	.align		4
.L_27:
        /*00a0*/ 	.word	index@(_Z29matrix_vector_multi_hpu_2_128PfS_S_)
        /*00a4*/ 	.word	0x00000000


	//----- nvinfo : EIATTR_MIN_STACK_SIZE
	.align		4
.L_28:
        /*00a8*/ 	.byte	0x04, 0x12
        /*00aa*/ 	.short	(.L_30 - .L_29)
	.align		4
.L_29:
        /*00ac*/ 	.word	index@(_Z32matrix_vector_multi_hpu_1_256_shPfS_S_)
        /*00b0*/ 	.word	0x00000000


	//----- nvinfo : EIATTR_MIN_STACK_SIZE
	.align		4
.L_30:
        /*00b4*/ 	.byte	0x04, 0x12
        /*00b6*/ 	.short	(.L_32 - .L_31)
	.align		4
.L_31:
        /*00b8*/ 	.word	index@(_Z29matrix_vector_multi_hpu_1_256PfS_S_)
        /*00bc*/ 	.word	0x00000000


	//----- nvinfo : EIATTR_MIN_STACK_SIZE
	.align		4
.L_32:
        /*00c0*/ 	.byte	0x04, 0x12
        /*00c2*/ 	.short	(.L_34 - .L_33)
	.align		4
.L_33:
        /*00c4*/ 	.word	index@(_Z27matrix_vector_multi_hpu_1_2PfS_S_)
        /*00c8*/ 	.word	0x00000000


	//----- nvinfo : EIATTR_MIN_STACK_SIZE
	.align		4
.L_34:
        /*00cc*/ 	.byte	0x04, 0x12
        /*00ce*/ 	.short	(.L_36 - .L_35)
	.align		4
.L_35:
        /*00d0*/ 	.word	index@(_Z27matrix_vector_multi_hpu_1_1PfS_S_)
        /*00d4*/ 	.word	0x00000000
.L_36:


//--------------------- .nv.compat                --------------------------
	.section	.nv.compat,"",@"SHT_CUDA_COMPAT_INFO"
	.align	4
        /*0000*/ 	.byte	0x02, 0x09, 0x00, 0x00, 0x02, 0x02, 0x01, 0x00, 0x02, 0x05, 0x05, 0x00, 0x03, 0x07, 0x01, 0x01
        /*0010*/ 	.byte	0x02, 0x03, 0x00, 0x00, 0x02, 0x06, 0x01, 0x00, 0x04, 0x0b, 0x08, 0x00, 0x09, 0x00, 0x00, 0x00
        /*0020*/ 	.byte	0x00, 0x00, 0x00, 0x00


//--------------------- .nv.info._Z35matrix_vector_multi_hpu_1_256_constPfS_ --------------------------
	.section	.nv.info._Z35matrix_vector_multi_hpu_1_256_constPfS_,"",@"SHT_CUDA_INFO"
	.sectionflags	@""
	.align	4


	//----- nvinfo : EIATTR_CUDA_API_VERSION
	.align		4
        /*0000*/ 	.byte	0x04, 0x37
        /*0002*/ 	.short	(.L_38 - .L_37)
.L_37:
        /*0004*/ 	.word	0x00000082


	//----- nvinfo : EIATTR_KPARAM_INFO
	.align		4
.L_38:
        /*0008*/ 	.byte	0x04, 0x17
        /*000a*/ 	.short	(.L_40 - .L_39)
.L_39:
        /*000c*/ 	.word	0x00000000
        /*0010*/ 	.short	0x0001
        /*0012*/ 	.short	0x0008
        /*0014*/ 	.byte	0x00, 0xf5, 0x21, 0x00


	//----- nvinfo : EIATTR_KPARAM_INFO
	.align		4
.L_40:
        /*0018*/ 	.byte	0x04, 0x17
        /*001a*/ 	.short	(.L_42 - .L_41)
.L_41:
        /*001c*/ 	.word	0x00000000
        /*0020*/ 	.short	0x0000
        /*0022*/ 	.short	0x0000
        /*0024*/ 	.byte	0x00, 0xf5, 0x21, 0x00


	//----- nvinfo : EIATTR_SPARSE_MMA_MASK
	.align		4
.L_42:
        /*0028*/ 	.byte	0x03, 0x50
        /*002a*/ 	.short	0x0000


	//----- nvinfo : EIATTR_MAXREG_COUNT
	.align		4
        /*002c*/ 	.byte	0x03, 0x1b
        /*002e*/ 	.short	0x00ff


	//----- nvinfo : EIATTR_MERCURY_ISA_VERSION
	.align		4
        /*0030*/ 	.byte	0x03, 0x5f
        /*0032*/ 	.short	0x0101


	//----- nvinfo : EIATTR_VRC_CTA_INIT_COUNT
	.align		4
        /*0034*/ 	.byte	0x02, 0x4a
	.zero		1
	.zero		1


	//----- nvinfo : EIATTR_EXIT_INSTR_OFFSETS
	.align		4
        /*0038*/ 	.byte	0x04, 0x1c
        /*003a*/ 	.short	(.L_44 - .L_43)


	//   ....[0]....
.L_43:
        /*003c*/ 	.word	0x00003480


	//----- nvinfo : EIATTR_CBANK_PARAM_SIZE
	.align		4
.L_44:
        /*0040*/ 	.byte	0x03, 0x19
        /*0042*/ 	.short	0x0010


	//----- nvinfo : EIATTR_PARAM_CBANK
	.align		4
        /*0044*/ 	.byte	0x04, 0x0a
        /*0046*/ 	.short	(.L_46 - .L_45)
	.align		4
.L_45:
        /*0048*/ 	.word	index@(.nv.constant0._Z35matrix_vector_multi_hpu_1_256_constPfS_)
        /*004c*/ 	.short	0x0380
        /*004e*/ 	.short	0x0010


	//----- nvinfo : EIATTR_SW_WAR
	.align		4
.L_46:
        /*0050*/ 	.byte	0x04, 0x36
        /*0052*/ 	.short	(.L_48 - .L_47)
.L_47:
        /*0054*/ 	.word	0x00000008
.L_48:


//--------------------- .nv.info._Z29matrix_vector_multi_hpu_2_128PfS_S_ --------------------------
	.section	.nv.info._Z29matrix_vector_multi_hpu_2_128PfS_S_,"",@"SHT_CUDA_INFO"
	.sectionflags	@""
	.align	4


	//----- nvinfo : EIATTR_CUDA_API_VERSION
	.align		4
        /*0000*/ 	.byte	0x04, 0x37
        /*0002*/ 	.short	(.L_50 - .L_49)
.L_49:
        /*0004*/ 	.word	0x00000082


	//----- nvinfo : EIATTR_KPARAM_INFO
	.align		4
.L_50:
        /*0008*/ 	.byte	0x04, 0x17
        /*000a*/ 	.short	(.L_52 - .L_51)
.L_51:
        /*000c*/ 	.word	0x00000000
        /*0010*/ 	.short	0x0002
        /*0012*/ 	.short	0x0010
        /*0014*/ 	.byte	0x00, 0xf5, 0x21, 0x00


	//----- nvinfo : EIATTR_KPARAM_INFO
	.align		4
.L_52:
        /*0018*/ 	.byte	0x04, 0x17
        /*001a*/ 	.short	(.L_54 - .L_53)
.L_53:
        /*001c*/ 	.word	0x00000000
        /*0020*/ 	.short	0x0001
        /*0022*/ 	.short	0x0008
        /*0024*/ 	.byte	0x00, 0xf5, 0x21, 0x00


	//----- nvinfo : EIATTR_KPARAM_INFO
	.align		4
.L_54:
        /*0028*/ 	.byte	0x04, 0x17
        /*002a*/ 	.short	(.L_56 - .L_55)
.L_55:
        /*002c*/ 	.word	0x00000000
        /*0030*/ 	.short	0x0000
        /*0032*/ 	.short	0x0000
        /*0034*/ 	.byte	0x00, 0xf5, 0x21, 0x00


	//----- nvinfo : EIATTR_SPARSE_MMA_MASK
	.align		4
.L_56:
        /*0038*/ 	.byte	0x03, 0x50
        /*003a*/ 	.short	0x0000


	//----- nvinfo : EIATTR_MAXREG_COUNT
	.align		4
        /*003c*/ 	.byte	0x03, 0x1b
        /*003e*/ 	.short	0x00ff


	//----- nvinfo : EIATTR_MERCURY_ISA_VERSION
	.align		4
        /*0040*/ 	.byte	0x03, 0x5f
        /*0042*/ 	.short	0x0101


	//----- nvinfo : EIATTR_VRC_CTA_INIT_COUNT
	.align		4
        /*0044*/ 	.byte	0x02, 0x4a
	.zero		1
	.zero		1


	//----- nvinfo : EIATTR_EXIT_INSTR_OFFSETS
	.align		4
        /*0048*/ 	.byte	0x04, 0x1c
        /*004a*/ 	.short	(.L_58 - .L_57)


	//   ....[0]....
.L_57:
        /*004c*/ 	.word	0x000005e0


	//----- nvinfo : EIATTR_CBANK_PARAM_SIZE
	.align		4
.L_58:
        /*0050*/ 	.byte	0x03, 0x19
        /*0052*/ 	.short	0x0018


	//----- nvinfo : EIATTR_PARAM_CBANK
	.align		4
        /*0054*/ 	.byte	0x04, 0x0a
        /*0056*/ 	.short	(.L_60 - .L_59)
	.align		4
.L_59:
        /*0058*/ 	.word	index@(.nv.constant0._Z29matrix_vector_multi_hpu_2_128PfS_S_)
        /*005c*/ 	.short	0x0380
        /*005e*/ 	.short	0x0018


	//----- nvinfo : EIATTR_SW_WAR
	.align		4
.L_60:
        /*0060*/ 	.byte	0x04, 0x36
        /*0062*/ 	.short	(.L_62 - .L_61)
.L_61:
        /*0064*/ 	.word	0x00000008
.L_62:


//--------------------- .nv.info._Z32matrix_vector_multi_hpu_1_256_shPfS_S_ --------------------------
	.section	.nv.info._Z32matrix_vector_multi_hpu_1_256_shPfS_S_,"",@"SHT_CUDA_INFO"
	.sectionflags	@""
	.align	4


	//----- nvinfo : EIATTR_CUDA_API_VERSION
	.align		4
        /*0000*/ 	.byte	0x04, 0x37
        /*0002*/ 	.short	(.L_64 - .L_63)
.L_63:
        /*0004*/ 	.word	0x00000082


	//----- nvinfo : EIATTR_KPARAM_INFO
	.align		4
.L_64:
        /*0008*/ 	.byte	0x04, 0x17
        /*000a*/ 	.short	(.L_66 - .L_65)
.L_65:
        /*000c*/ 	.word	0x00000000
        /*0010*/ 	.short	0x0002
        /*0012*/ 	.short	0x0010
        /*0014*/ 	.byte	0x00, 0xf5, 0x21, 0x00


	//----- nvinfo : EIATTR_KPARAM_INFO
	.align		4
.L_66:
        /*0018*/ 	.byte	0x04, 0x17
        /*001a*/ 	.short	(.L_68 - .L_67)
.L_67:
        /*001c*/ 	.word	0x00000000
        /*0020*/ 	.short	0x0001
        /*0022*/ 	.short	0x0008
        /*0024*/ 	.byte	0x00, 0xf5, 0x21, 0x00


	//----- nvinfo : EIATTR_KPARAM_INFO
	.align		4
.L_68:
        /*0028*/ 	.byte	0x04, 0x17
        /*002a*/ 	.short	(.L_70 - .L_69)
.L_69:
        /*002c*/ 	.word	0x00000000
        /*0030*/ 	.short	0x0000
        /*0032*/ 	.short	0x0000
        /*0034*/ 	.byte	0x00, 0xf5, 0x21, 0x00


	//----- nvinfo : EIATTR_SPARSE_MMA_MASK
	.align		4
.L_70:
        /*0038*/ 	.byte	0x03, 0x50
        /*003a*/ 	.short	0x0000


	//----- nvinfo : EIATTR_MAXREG_COUNT
	.align		4
        /*003c*/ 	.byte	0x03, 0x1b
        /*003e*/ 	.short	0x00ff


	//----- nvinfo : EIATTR_NUM_BARRIERS
	.align		4
        /*0040*/ 	.byte	0x02, 0x4c
        /*0042*/ 	.byte	0x01
	.zero		1


	//----- nvinfo : EIATTR_MERCURY_ISA_VERSION
	.align		4
        /*0044*/ 	.byte	0x03, 0x5f
        /*0046*/ 	.short	0x0101


	//----- nvinfo : EIATTR_VRC_CTA_INIT_COUNT
	.align		4
        /*0048*/ 	.byte	0x02, 0x4a
	.zero		1
	.zero		1


	//----- nvinfo : EIATTR_EXIT_INSTR_OFFSETS
	.align		4
        /*004c*/ 	.byte	0x04, 0x1c
        /*004e*/ 	.short	(.L_72 - .L_71)


	//   ....[0]....
.L_71:
        /*0050*/ 	.word	0x00000500


	//----- nvinfo : EIATTR_CBANK_PARAM_SIZE
	.align		4
.L_72:
        /*0054*/ 	.byte	0x03, 0x19
        /*0056*/ 	.short	0x0018


	//----- nvinfo : EIATTR_PARAM_CBANK
	.align		4
        /*0058*/ 	.byte	0x04, 0x0a
        /*005a*/ 	.short	(.L_74 - .L_73)
	.align		4
.L_73:
        /*005c*/ 	.word	index@(.nv.constant0._Z32matrix_vector_multi_hpu_1_256_shPfS_S_)
        /*0060*/ 	.short	0x0380
        /*0062*/ 	.short	0x0018


	//----- nvinfo : EIATTR_SW_WAR
	.align		4
.L_74:
        /*0064*/ 	.byte	0x04, 0x36
        /*0066*/ 	.short	(.L_76 - .L_75)
.L_75:
        /*0068*/ 	.word	0x00000008
.L_76:


//--------------------- .nv.info._Z29matrix_vector_multi_hpu_1_256PfS_S_ --------------------------
	.section	.nv.info._Z29matrix_vector_multi_hpu_1_256PfS_S_,"",@"SHT_CUDA_INFO"
	.sectionflags	@""
	.align	4


	//----- nvinfo : EIATTR_CUDA_API_VERSION
	.align		4
        /*0000*/ 	.byte	0x04, 0x37
        /*0002*/ 	.short	(.L_78 - .L_77)
.L_77:
        /*0004*/ 	.word	0x00000082


	//----- nvinfo : EIATTR_KPARAM_INFO
	.align		4
.L_78:
        /*0008*/ 	.byte	0x04, 0x17
        /*000a*/ 	.short	(.L_80 - .L_79)
.L_79:
        /*000c*/ 	.word	0x00000000
        /*0010*/ 	.short	0x0002
        /*0012*/ 	.short	0x0010
        /*0014*/ 	.byte	0x00, 0xf5, 0x21, 0x00


	//----- nvinfo : EIATTR_KPARAM_INFO
	.align		4
.L_80:
        /*0018*/ 	.byte	0x04, 0x17
        /*001a*/ 	.short	(.L_82 - .L_81)
.L_81:
        /*001c*/ 	.word	0x00000000
        /*0020*/ 	.short	0x0001
        /*0022*/ 	.short	0x0008
        /*0024*/ 	.byte	0x00, 0xf5, 0x21, 0x00


	//----- nvinfo : EIATTR_KPARAM_INFO
	.align		4
.L_82:
        /*0028*/ 	.byte	0x04, 0x17
        /*002a*/ 	.short	(.L_84 - .L_83)
.L_83:
        /*002c*/ 	.word	0x00000000
        /*0030*/ 	.short	0x0000
        /*0032*/ 	.short	0x0000
        /*0034*/ 	.byte	0x00, 0xf5, 0x21, 0x00


	//----- nvinfo : EIATTR_SPARSE_MMA_MASK
	.align		4
.L_84:
        /*0038*/ 	.byte	0x03, 0x50
        /*003a*/ 	.short	0x0000


	//----- nvinfo : EIATTR_MAXREG_COUNT
	.align		4
        /*003c*/ 	.byte	0x03, 0x1b
        /*003e*/ 	.short	0x00ff


	//----- nvinfo : EIATTR_MERCURY_ISA_VERSION
	.align		4
        /*0040*/ 	.byte	0x03, 0x5f
        /*0042*/ 	.short	0x0101


	//----- nvinfo : EIATTR_VRC_CTA_INIT_COUNT
	.align		4
        /*0044*/ 	.byte	0x02, 0x4a
	.zero		1
	.zero		1


	//----- nvinfo : EIATTR_EXIT_INSTR_OFFSETS
	.align		4
        /*0048*/ 	.byte	0x04, 0x1c
        /*004a*/ 	.short	(.L_86 - .L_85)


	//   ....[0]....
.L_85:
        /*004c*/ 	.word	0x000005a0


	//----- nvinfo : EIATTR_CBANK_PARAM_SIZE
	.align		4
.L_86:
        /*0050*/ 	.byte	0x03, 0x19
        /*0052*/ 	.short	0x0018


	//----- nvinfo : EIATTR_PARAM_CBANK
	.align		4
        /*0054*/ 	.byte	0x04, 0x0a
        /*0056*/ 	.short	(.L_88 - .L_87)
	.align		4
.L_87:
        /*0058*/ 	.word	index@(.nv.constant0._Z29matrix_vector_multi_hpu_1_256PfS_S_)
        /*005c*/ 	.short	0x0380
        /*005e*/ 	.short	0x0018


	//----- nvinfo : EIATTR_SW_WAR
	.align		4
.L_88:
        /*0060*/ 	.byte	0x04, 0x36
        /*0062*/ 	.short	(.L_90 - .L_89)
.L_89:
        /*0064*/ 	.word	0x00000008
.L_90:


//--------------------- .nv.info._Z27matrix_vector_multi_hpu_1_2PfS_S_ --------------------------
	.section	.nv.info._Z27matrix_vector_multi_hpu_1_2PfS_S_,"",@"SHT_CUDA_INFO"
	.sectionflags	@""
	.align	4


	//----- nvinfo : EIATTR_CUDA_API_VERSION
	.align		4
        /*0000*/ 	.byte	0x04, 0x37
        /*0002*/ 	.short	(.L_92 - .L_91)
.L_91:
        /*0004*/ 	.word	0x00000082


	//----- nvinfo : EIATTR_KPARAM_INFO
	.align		4
.L_92:
        /*0008*/ 	.byte	0x04, 0x17
        /*000a*/ 	.short	(.L_94 - .L_93)
.L_93:
        /*000c*/ 	.word	0x00000000
        /*0010*/ 	.short	0x0002
        /*0012*/ 	.short	0x0010
        /*0014*/ 	.byte	0x00, 0xf5, 0x21, 0x00


	//----- nvinfo : EIATTR_KPARAM_INFO
	.align		4
.L_94:
        /*0018*/ 	.byte	0x04, 0x17
        /*001a*/ 	.short	(.L_96 - .L_95)
.L_95:
        /*001c*/ 	.word	0x00000000
        /*0020*/ 	.short	0x0001
        /*0022*/ 	.short	0x0008
        /*0024*/ 	.byte	0x00, 0xf5, 0x21, 0x00


	//----- nvinfo : EIATTR_KPARAM_INFO
	.align		4
.L_96:
        /*0028*/ 	.byte	0x04, 0x17
        /*002a*/ 	.short	(.L_98 - .L_97)
.L_97:
        /*002c*/ 	.word	0x00000000
        /*0030*/ 	.short	0x0000
        /*0032*/ 	.short	0x0000
        /*0034*/ 	.byte	0x00, 0xf5, 0x21, 0x00


	//----- nvinfo : EIATTR_SPARSE_MMA_MASK
	.align		4
.L_98:
        /*0038*/ 	.byte	0x03, 0x50
        /*003a*/ 	.short	0x0000


	//----- nvinfo : EIATTR_MAXREG_COUNT
	.align		4
        /*003c*/ 	.byte	0x03, 0x1b
        /*003e*/ 	.short	0x00ff


	//----- nvinfo : EIATTR_MERCURY_ISA_VERSION
	.align		4
        /*0040*/ 	.byte	0x03, 0x5f
        /*0042*/ 	.short	0x0101


	//----- nvinfo : EIATTR_VRC_CTA_INIT_COUNT
	.align		4
        /*0044*/ 	.byte	0x02, 0x4a
	.zero		1
	.zero		1


	//----- nvinfo : EIATTR_EXIT_INSTR_OFFSETS
	.align		4
        /*0048*/ 	.byte	0x04, 0x1c
        /*004a*/ 	.short	(.L_100 - .L_99)


	//   ....[0]....
.L_99:
        /*004c*/ 	.word	0x00000600


	//----- nvinfo : EIATTR_CRS_STACK_SIZE
	.align		4
.L_100:
        /*0050*/ 	.byte	0x04, 0x1e
        /*0052*/ 	.short	(.L_102 - .L_101)
.L_101:
        /*0054*/ 	.word	0x00000000


	//----- nvinfo : EIATTR_CBANK_PARAM_SIZE
	.align		4
.L_102:
        /*0058*/ 	.byte	0x03, 0x19
        /*005a*/ 	.short	0x0018


	//----- nvinfo : EIATTR_PARAM_CBANK
	.align		4
        /*005c*/ 	.byte	0x04, 0x0a
        /*005e*/ 	.short	(.L_104 - .L_103)
	.align		4
.L_103:
        /*0060*/ 	.word	index@(.nv.constant0._Z27matrix_vector_multi_hpu_1_2PfS_S_)
        /*0064*/ 	.short	0x0380
        /*0066*/ 	.short	0x0018


	//----- nvinfo : EIATTR_SW_WAR
	.align		4
.L_104:
        /*0068*/ 	.byte	0x04, 0x36
        /*006a*/ 	.short	(.L_106 - .L_105)
.L_105:
        /*006c*/ 	.word	0x00000008
.L_106:


//--------------------- .nv.info._Z27matrix_vector_multi_hpu_1_1PfS_S_ --------------------------
	.section	.nv.info._Z27matrix_vector_multi_hpu_1_1PfS_S_,"",@"SHT_CUDA_INFO"
	.sectionflags	@""
	.align	4


	//----- nvinfo : EIATTR_CUDA_API_VERSION
	.align		4
        /*0000*/ 	.byte	0x04, 0x37
        /*0002*/ 	.short	(.L_108 - .L_107)
.L_107:
        /*0004*/ 	.word	0x00000082


	//----- nvinfo : EIATTR_KPARAM_INFO
	.align		4
.L_108:
        /*0008*/ 	.byte	0x04, 0x17
        /*000a*/ 	.short	(.L_110 - .L_109)
.L_109:
        /*000c*/ 	.word	0x00000000
        /*0010*/ 	.short	0x0002
        /*0012*/ 	.short	0x0010
        /*0014*/ 	.byte	0x00, 0xf5, 0x21, 0x00


	//----- nvinfo : EIATTR_KPARAM_INFO
	.align		4
.L_110:
        /*0018*/ 	.byte	0x04, 0x17
        /*001a*/ 	.short	(.L_112 - .L_111)
.L_111:
        /*001c*/ 	.word	0x00000000
        /*0020*/ 	.short	0x0001
        /*0022*/ 	.short	0x0008
        /*0024*/ 	.byte	0x00, 0xf5, 0x21, 0x00


	//----- nvinfo : EIATTR_KPARAM_INFO
	.align		4
.L_112:
        /*0028*/ 	.byte	0x04, 0x17
        /*002a*/ 	.short	(.L_114 - .L_113)
.L_113:
        /*002c*/ 	.word	0x00000000
        /*0030*/ 	.short	0x0000
        /*0032*/ 	.short	0x0000
        /*0034*/ 	.byte	0x00, 0xf5, 0x21, 0x00


	//----- nvinfo : EIATTR_SPARSE_MMA_MASK
	.align		4
.L_114:
        /*0038*/ 	.byte	0x03, 0x50
        /*003a*/ 	.short	0x0000


	//----- nvinfo : EIATTR_MAXREG_COUNT
	.align		4
        /*003c*/ 	.byte	0x03, 0x1b
        /*003e*/ 	.short	0x00ff


	//----- nvinfo : EIATTR_MERCURY_ISA_VERSION
	.align		4
        /*0040*/ 	.byte	0x03, 0x5f
        /*0042*/ 	.short	0x0101


	//----- nvinfo : EIATTR_VRC_CTA_INIT_COUNT
	.align		4
        /*0044*/ 	.byte	0x02, 0x4a
	.zero		1
	.zero		1


	//----- nvinfo : EIATTR_EXIT_INSTR_OFFSETS
	.align		4
        /*0048*/ 	.byte	0x04, 0x1c
        /*004a*/ 	.short	(.L_116 - .L_115)


	//   ....[0]....
.L_115:
        /*004c*/ 	.word	0x000005e0


	//----- nvinfo : EIATTR_CBANK_PARAM_SIZE
	.align		4
.L_116:
        /*0050*/ 	.byte	0x03, 0x19
        /*0052*/ 	.short	0x0018


	//----- nvinfo : EIATTR_PARAM_CBANK
	.align		4
        /*0054*/ 	.byte	0x04, 0x0a
        /*0056*/ 	.short	(.L_118 - .L_117)
	.align		4
.L_117:
        /*0058*/ 	.word	index@(.nv.constant0._Z27matrix_vector_multi_hpu_1_1PfS_S_)
        /*005c*/ 	.short	0x0380
        /*005e*/ 	.short	0x0018


	//----- nvinfo : EIATTR_SW_WAR
	.align		4
.L_118:
        /*0060*/ 	.byte	0x04, 0x36
        /*0062*/ 	.short	(.L_120 - .L_119)
.L_119:
        /*0064*/ 	.word	0x00000008
.L_120:


//--------------------- .nv.callgraph             --------------------------
	.section	.nv.callgraph,"",@"SHT_CUDA_CALLGRAPH"
	.align	4
	.sectionentsize	8
	.align		4
        /*0000*/ 	.word	0x00000000
	.align		4
        /*0004*/ 	.word	0xffffffff
	.align		4
        /*0008*/ 	.word	0x00000000
	.align		4
        /*000c*/ 	.word	0xfffffffe
	.align		4
        /*0010*/ 	.word	0x00000000
	.align		4
        /*0014*/ 	.word	0xfffffffd
	.align		4
        /*0018*/ 	.word	0x00000000
	.align		4
        /*001c*/ 	.word	0xfffffffc


//--------------------- .nv.constant3             --------------------------
	.section	.nv.constant3,"a",@progbits
	.align	4
.nv.constant3:
	.type		C_c,@object
	.size		C_c,(.L_0 - C_c)
C_c:
	.zero		1024
.L_0:


//--------------------- .text._Z35matrix_vector_multi_hpu_1_256_constPfS_ --------------------------
	.section	.text._Z35matrix_vector_multi_hpu_1_256_constPfS_,"ax",@progbits
	.align	128
        .global         _Z35matrix_vector_multi_hpu_1_256_constPfS_
        .type           _Z35matrix_vector_multi_hpu_1_256_constPfS_,@function
        .size           _Z35matrix_vector_multi_hpu_1_256_constPfS_,(.L_x_13 - _Z35matrix_vector_multi_hpu_1_256_constPfS_)
        .other          _Z35matrix_vector_multi_hpu_1_256_constPfS_,@"STO_CUDA_ENTRY STV_DEFAULT"
_Z35matrix_vector_multi_hpu_1_256_constPfS_:
.text._Z35matrix_vector_multi_hpu_1_256_constPfS_:
[----:B------:R-:W-:Y:S01]  /*0000*/  LDC R1, c[0x0][0x37c] ;  /* 0x0000df00ff017b82 */ /* 0x000fe20000000800 */
[----:B------:R-:W0:Y:S07]  /*0010*/  S2R R7, SR_TID.X ;  /* 0x0000000000077919 */ /* 0x000e2e0000002100 */
[----:B------:R-:W0:Y:S01]  /*0020*/  LDC.64 R2, c[0x0][0x380] ;  /* 0x0000e000ff027b82 */ /* 0x000e220000000a00 */
[----:B------:R-:W1:Y:S01]  /*0030*/  LDCU.64 UR4, c[0x0][0x358] ;  /* 0x00006b00ff0477ac */ /* 0x000e620008000a00 */
[----:B------:R-:W2:Y:S06]  /*0040*/  LDCU.128 UR8, c[0x3][URZ] ;  /* 0x00c00000ff0877ac */ /* 0x000eac0008000c00 */
[----:B------:R-:W3:Y:S01]  /*0050*/  LDC.64 R4, c[0x0][0x388] ;  /* 0x0000e200ff047b82 */ /* 0x000ee20000000a00 */
[----:B0-----:R-:W-:-:S04]  /*0060*/  IMAD.WIDE.U32 R2, R7, 0x4, R2 ;  /* 0x0000000407027825 */ /* 0x001fc800078e0002 */
[----:B---3--:R-:W-:Y:S01]  /*0070*/  IMAD.WIDE.U32 R4, R7, 0x400, R4 ;  /* 0x0000040007047825 */ /* 0x008fe200078e0004 */
[----:B-1----:R-:W-:Y:S04]  /*0080*/  STG.E desc[UR4][R2.64], RZ ;  /* 0x000000ff02007986 */ /* 0x002fe8000c101904 */
[----:B------:R-:W2:Y:S02]  /*0090*/  LDG.E R0, desc[UR4][R4.64] ;  /* 0x0000000404007981 */ /* 0x000ea4000c1e1900 */
[----:B--2---:R-:W-:-:S05]  /*00a0*/  FFMA R7, R0, UR8, RZ ;  /* 0x0000000800077c23 */ /* 0x004fca00080000ff */
[----:B------:R0:W-:Y:S04]  /*00b0*/  STG.E desc[UR4][R2.64], R7 ;  /* 0x0000000702007986 */ /* 0x0001e8000c101904 */
[----:B------:R-:W2:Y:S02]  /*00c0*/  LDG.E R0, desc[UR4][R4.64+0x4] ;  /* 0x0000040404007981 */ /* 0x000ea4000c1e1900 */
[----:B--2---:R-:W-:-:S05]  /*00d0*/  FFMA R9, R0, UR9, R7 ;  /* 0x0000000900097c23 */ /* 0x004fca0008000007 */
[----:B------:R1:W-:Y:S04]  /*00e0*/  STG.E desc[UR4][R2.64], R9 ;  /* 0x0000000902007986 */ /* 0x0003e8000c101904 */
[----:B------:R-:W2:Y:S02]  /*00f0*/  LDG.E R0, desc[UR4][R4.64+0x8] ;  /* 0x0000080404007981 */ /* 0x000ea4000c1e1900 */
[----:B--2---:R-:W-:-:S05]  /*0100*/  FFMA R11, R0, UR10, R9 ;  /* 0x0000000a000b7c23 */ /* 0x004fca0008000009 */
[----:B------:R2:W-:Y:S04]  /*0110*/  STG.E desc[UR4][R2.64], R11 ;  /* 0x0000000b02007986 */ /* 0x0005e8000c101904 */
[----:B------:R-:W3:Y:S02]  /*0120*/  LDG.E R0, desc[UR4][R4.64+0xc] ;  /* 0x00000c0404007981 */ /* 0x000ee4000c1e1900 */
[----:B---3--:R-:W-:Y:S01]  /*0130*/  FFMA R13, R0, UR11, R11 ;  /* 0x0000000b000d7c23 */ /* 0x008fe2000800000b */
[----:B------:R-:W0:Y:S04]  /*0140*/  LDCU.128 UR8, c[0x3][0x10] ;  /* 0x00c00200ff0877ac */ /* 0x000e280008000c00 */
[----:B------:R3:W-:Y:S04]  /*0150*/  STG.E desc[UR4][R2.64], R13 ;  /* 0x0000000d02007986 */ /* 0x0007e8000c101904 */
[----:B------:R-:W0:Y:S02]  /*0160*/  LDG.E R0, desc[UR4][R4.64+0x10] ;  /* 0x0000100404007981 */ /* 0x000e24000c1e1900 */
[----:B0-----:R-:W-:-:S05]  /*0170*/  FFMA R7, R0, UR8, R13 ;  /* 0x0000000800077c23 */ /* 0x001fca000800000d */
[----:B------:R0:W-:Y:S04]  /*0180*/  STG.E desc[UR4][R2.64], R7 ;  /* 0x0000000702007986 */ /* 0x0001e8000c101904 */
[----:B------:R-:W1:Y:S02]  /*0190*/  LDG.E R0, desc[UR4][R4.64+0x14] ;  /* 0x0000140404007981 */ /* 0x000e64000c1e1900 */
[----:B-1----:R-:W-:-:S05]  /*01a0*/  FFMA R9, R0, UR9, R7 ;  /* 0x0000000900097c23 */ /* 0x002fca0008000007 */
        /* <DEDUP_REMOVED lines=803> */
[----:B------:R-:W-:Y:S04]  /*33e0*/  STG.E desc[UR4][R2.64], R7 ;  /* 0x0000000702007986 */ /* 0x000fe8000c101904 */
[----:B------:R-:W1:Y:S02]  /*33f0*/  LDG.E R0, desc[UR4][R4.64+0x3f4] ;  /* 0x0003f40404007981 */ /* 0x000e64000c1e1900 */
[----:B-1----:R-:W-:-:S05]  /*3400*/  FFMA R9, R0, UR9, R7 ;  /* 0x0000000900097c23 */ /* 0x002fca0008000007 */
[----:B------:R-:W-:Y:S04]  /*3410*/  STG.E desc[UR4][R2.64], R9 ;  /* 0x0000000902007986 */ /* 0x000fe8000c101904 */
[----:B------:R-:W2:Y:S02]  /*3420*/  LDG.E R0, desc[UR4][R4.64+0x3f8] ;  /* 0x0003f80404007981 */ /* 0x000ea4000c1e1900 */
[----:B--2---:R-:W-:-:S05]  /*3430*/  FFMA R11, R0, UR10, R9 ;  /* 0x0000000a000b7c23 */ /* 0x004fca0008000009 */
[----:B------:R-:W-:Y:S04]  /*3440*/  STG.E desc[UR4][R2.64], R11 ;  /* 0x0000000b02007986 */ /* 0x000fe8000c101904 */
[----:B------:R-:W3:Y:S02]  /*3450*/  LDG.E R0, desc[UR4][R4.64+0x3fc] ;  /* 0x0003fc0404007981 */ /* 0x000ee4000c1e1900 */
[----:B---3--:R-:W-:-:S05]  /*3460*/  FFMA R13, R0, UR11, R11 ;  /* 0x0000000b000d7c23 */ /* 0x008fca000800000b */
[----:B------:R-:W-:Y:S01]  /*3470*/  STG.E desc[UR4][R2.64], R13 ;  /* 0x0000000d02007986 */ /* 0x000fe2000c101904 */
[----:B------:R-:W-:Y:S05]  /*3480*/  EXIT ;  /* 0x000000000000794d */ /* 0x000fea0003800000 */
.L_x_0:
[----:B------:R-:W-:-:S00]  /*3490*/  BRA `(.L_x_0) ;  /* 0xfffffffc00fc7947 */ /* 0x000fc0000383ffff */
[----:B------:R-:W-:-:S00]  /*34a0*/  NOP ;  /* 0x0000000000007918 */ /* 0x000fc00000000000 */
        /* <DEDUP_REMOVED lines=13> */
.L_x_13:


//--------------------- .text._Z29matrix_vector_multi_hpu_2_128PfS_S_ --------------------------
	.section	.text._Z29matrix_vector_multi_hpu_2_128PfS_S_,"ax",@progbits
	.align	128
        .global         _Z29matrix_vector_multi_hpu_2_128PfS_S_
        .type           _Z29matrix_vector_multi_hpu_2_128PfS_S_,@function
        .size           _Z29matrix_vector_multi_hpu_2_128PfS_S_,(.L_x_14 - _Z29matrix_vector_multi_hpu_2_128PfS_S_)
        .other          _Z29matrix_vector_multi_hpu_2_128PfS_S_,@"STO_CUDA_ENTRY STV_DEFAULT"
_Z29matrix_vector_multi_hpu_2_128PfS_S_:
.text._Z29matrix_vector_multi_hpu_2_128PfS_S_:
[----:B------:R-:W-:Y:S01]  /*0000*/  LDC R1, c[0x0][0x37c] ;  /* 0x0000df00ff017b82 */ /* 0x000fe20000000800 */
[----:B------:R-:W0:Y:S07]  /*0010*/  S2R R5, SR_CTAID.X ;  /* 0x0000000000057919 */ /* 0x000e2e0000002500 */
[----:B------:R-:W1:Y:S01]  /*0020*/  LDC.64 R2, c[0x0][0x380] ;  /* 0x0000e000ff027b82 */ /* 0x000e620000000a00 */
[----:B------:R-:W2:Y:S01]  /*0030*/  LDCU.64 UR8, c[0x0][0x358] ;  /* 0x00006b00ff0877ac */ /* 0x000ea20008000a00 */
[----:B------:R-:W-:Y:S01]  /*0040*/  HFMA2 R9, -RZ, RZ, 0, 0 ;  /* 0x00000000ff097431 */ /* 0x000fe200000001ff */
[----:B------:R-:W0:Y:S01]  /*0050*/  S2R R0, SR_TID.X ;  /* 0x0000000000007919 */ /* 0x000e220000002100 */
[----:B------:R-:W3:Y:S01]  /*0060*/  LDCU.64 UR4, c[0x0][0x390] ;  /* 0x00007200ff0477ac */ /* 0x000ee20008000a00 */
[----:B------:R-:W4:Y:S01]  /*0070*/  LDCU.64 UR6, c[0x0][0x388] ;  /* 0x00007100ff0677ac */ /* 0x000f220008000a00 */
[----:B---3--:R-:W-:-:S04]  /*0080*/  UIADD3 UR4, UP1, UPT, UR4, 0x20, URZ ;  /* 0x0000002004047890 */ /* 0x008fc8000ff3e0ff */
[----:B------:R-:W-:Y:S02]  /*0090*/  UIADD3.X UR5, UPT, UPT, URZ, UR5, URZ, UP1, !UPT ;  /* 0x00000005ff057290 */ /* 0x000fe40008ffe4ff */
[----:B----4-:R-:W-:Y:S01]  /*00a0*/  UIADD3 UR6, UP0, UPT, UR6, 0x20, URZ ;  /* 0x0000002006067890 */ /* 0x010fe2000ff1e0ff */
[----:B------:R-:W-:Y:S01]  /*00b0*/  MOV R8, UR4 ;  /* 0x0000000400087c02 */ /* 0x000fe20008000f00 */
[----:B------:R-:W-:Y:S02]  /*00c0*/  UMOV UR4, URZ ;  /* 0x000000ff00047c82 */ /* 0x000fe40008000000 */
[----:B------:R-:W-:Y:S01]  /*00d0*/  MOV R11, UR5 ;  /* 0x00000005000b7c02 */ /* 0x000fe20008000f00 */
[----:B------:R-:W-:Y:S01]  /*00e0*/  UIADD3.X UR7, UPT, UPT, URZ, UR7, URZ, UP0, !UPT ;  /* 0x00000007ff077290 */ /* 0x000fe200087fe4ff */
[----:B0-----:R-:W-:-:S04]  /*00f0*/  LEA R5, R5, R0, 0x7 ;  /* 0x0000000005057211 */ /* 0x001fc800078e38ff */
[C---:B------:R-:W-:Y:S01]  /*0100*/  SHF.L.U32 R0, R5.reuse, 0x8, RZ ;  /* 0x0000000805007819 */ /* 0x040fe200000006ff */
[----:B-1----:R-:W-:-:S05]  /*0110*/  IMAD.WIDE R2, R5, 0x4, R2 ;  /* 0x0000000405027825 */ /* 0x002fca00078e0202 */
[----:B--2---:R0:W-:Y:S02]  /*0120*/  STG.E desc[UR8][R2.64], RZ ;  /* 0x000000ff02007986 */ /* 0x0041e4000c101908 */
.L_x_1:
[----:B------:R-:W-:Y:S02]  /*0130*/  MOV R6, UR6 ;  /* 0x0000000600067c02 */ /* 0x000fe40008000f00 */
[----:B------:R-:W-:Y:S02]  /*0140*/  MOV R7, UR7 ;  /* 0x0000000700077c02 */ /* 0x000fe40008000f00 */
[----:B------:R-:W-:Y:S02]  /*0150*/  MOV R4, R8 ;  /* 0x0000000800047202 */ /* 0x000fe40000000f00 */
[----:B------:R-:W-:Y:S01]  /*0160*/  MOV R5, R11 ;  /* 0x0000000b00057202 */ /* 0x000fe20000000f00 */
[----:B------:R-:W-:-:S04]  /*0170*/  IMAD.WIDE R6, R0, 0x4, R6 ;  /* 0x0000000400067825 */ /* 0x000fc800078e0206 */
[----:B------:R-:W2:Y:S04]  /*0180*/  LDG.E R10, desc[UR8][R4.64+-0x20] ;  /* 0xffffe008040a7981 */ /* 0x000ea8000c1e1900 */
[----:B------:R-:W2:Y:S02]  /*0190*/  LDG.E R8, desc[UR8][R6.64+-0x20] ;  /* 0xffffe00806087981 */ /* 0x000ea4000c1e1900 */
[----:B--23--:R-:W-:-:S05]  /*01a0*/  FFMA R9, R8, R10, R9 ;  /* 0x0000000a08097223 */ /* 0x00cfca0000000009 */
[----:B------:R1:W-:Y:S04]  /*01b0*/  STG.E desc[UR8][R2.64], R9 ;  /* 0x0000000902007986 */ /* 0x0003e8000c101908 */
[----:B------:R-:W2:Y:S04]  /*01c0*/  LDG.E R8, desc[UR8][R6.64+-0x1c] ;  /* 0xffffe40806087981 */ /* 0x000ea8000c1e1900 */
[----:B------:R-:W2:Y:S02]  /*01d0*/  LDG.E R10, desc[UR8][R4.64+-0x1c] ;  /* 0xffffe408040a7981 */ /* 0x000ea4000c1e1900 */
[----:B--2---:R-:W-:-:S05]  /*01e0*/  FFMA R11, R8, R10, R9 ;  /* 0x0000000a080b7223 */ /* 0x004fca0000000009 */
[----:B------:R2:W-:Y:S04]  /*01f0*/  STG.E desc[UR8][R2.64], R11 ;  /* 0x0000000b02007986 */ /* 0x0005e8000c101908 */
[----:B------:R-:W3:Y:S04]  /*0200*/  LDG.E R8, desc[UR8][R6.64+-0x18] ;  /* 0xffffe80806087981 */ /* 0x000ee8000c1e1900 */
[----:B------:R-:W3:Y:S02]  /*0210*/  LDG.E R10, desc[UR8][R4.64+-0x18] ;  /* 0xffffe808040a7981 */ /* 0x000ee4000c1e1900 */
[----:B---3--:R-:W-:-:S05]  /*0220*/  FFMA R13, R8, R10, R11 ;  /* 0x0000000a080d7223 */ /* 0x008fca000000000b */
[----:B------:R3:W-:Y:S04]  /*0230*/  STG.E desc[UR8][R2.64], R13 ;  /* 0x0000000d02007986 */ /* 0x0007e8000c101908 */
[----:B------:R-:W1:Y:S04]  /*0240*/  LDG.E R8, desc[UR8][R6.64+-0x14] ;  /* 0xffffec0806087981 */ /* 0x000e68000c1e1900 */
[----:B------:R-:W1:Y:S02]  /*0250*/  LDG.E R10, desc[UR8][R4.64+-0x14] ;  /* 0xffffec08040a7981 */ /* 0x000e64000c1e1900 */
[----:B-1----:R-:W-:-:S05]  /*0260*/  FFMA R9, R8, R10, R13 ;  /* 0x0000000a08097223 */ /* 0x002fca000000000d */
        /* <DEDUP_REMOVED lines=46> */
[----:B------:R-:W1:Y:S01]  /*0550*/  LDG.E R10, desc[UR8][R4.64+0x1c] ;  /* 0x00001c08040a7981 */ /* 0x000e62000c1e1900 */
[----:B------:R-:W-:Y:S01]  /*0560*/  UIADD3 UR4, UPT, UPT, UR4, 0x10, URZ ;  /* 0x0000001004047890 */ /* 0x000fe2000fffe0ff */
[----:B------:R-:W-:-:S03]  /*0570*/  IADD3 R0, PT, PT, R0, 0x10, RZ ;  /* 0x0000001000007810 */ /* 0x000fc60007ffe0ff */
[----:B------:R-:W-:Y:S01]  /*0580*/  UISETP.NE.AND UP0, UPT, UR4, 0x100, UPT ;  /* 0x000001000400788c */ /* 0x000fe2000bf05270 */
[----:B-1----:R-:W-:Y:S01]  /*0590*/  FFMA R9, R8, R10, R13 ;  /* 0x0000000a08097223 */ /* 0x002fe2000000000d */
[----:B------:R-:W-:-:S04]  /*05a0*/  IADD3 R8, P0, PT, R4, 0x40, RZ ;  /* 0x0000004004087810 */ /* 0x000fc80007f1e0ff */
[----:B------:R3:W-:Y:S01]  /*05b0*/  STG.E desc[UR8][R2.64], R9 ;  /* 0x0000000902007986 */ /* 0x0007e2000c101908 */
[----:B--2---:R-:W-:Y:S02]  /*05c0*/  IADD3.X R11, PT, PT, RZ, R5, RZ, P0, !PT ;  /* 0x00000005ff0b7210 */ /* 0x004fe400007fe4ff */
[----:B------:R-:W-:Y:S06]  /*05d0*/  BRA.U UP0, `(.L_x_1) ;  /* 0xfffffff900d47547 */ /* 0x000fec000b83ffff */
[----:B------:R-:W-:Y:S05]  /*05e0*/  EXIT ;  /* 0x000000000000794d */ /* 0x000fea0003800000 */
.L_x_2:
        /* <DEDUP_REMOVED lines=9> */
.L_x_14:


//--------------------- .text._Z32matrix_vector_multi_hpu_1_256_shPfS_S_ --------------------------
	.section	.text._Z32matrix_vector_multi_hpu_1_256_shPfS_S_,"ax",@progbits
	.align	128
        .global         _Z32matrix_vector_multi_hpu_1_256_shPfS_S_
        .type           _Z32matrix_vector_multi_hpu_1_256_shPfS_S_,@function
        .size           _Z32matrix_vector_multi_hpu_1_256_shPfS_S_,(.L_x_15 - _Z32matrix_vector_multi_hpu_1_256_shPfS_S_)
        .other          _Z32matrix_vector_multi_hpu_1_256_shPfS_S_,@"STO_CUDA_ENTRY STV_DEFAULT"
_Z32matrix_vector_multi_hpu_1_256_shPfS_S_:
.text._Z32matrix_vector_multi_hpu_1_256_shPfS_S_:
[----:B------:R-:W-:Y:S01]  /*0000*/  LDC R1, c[0x0][0x37c] ;  /* 0x0000df00ff017b82 */ /* 0x000fe20000000800 */
[----:B------:R-:W0:Y:S07]  /*0010*/  S2R R11, SR_TID.X ;  /* 0x00000000000b7919 */ /* 0x000e2e0000002100 */
[----:B------:R-:W0:Y:S01]  /*0020*/  LDC.64 R4, c[0x0][0x390] ;  /* 0x0000e400ff047b82 */ /* 0x000e220000000a00 */
[----:B------:R-:W1:Y:S07]  /*0030*/  LDCU.64 UR6, c[0x0][0x358] ;  /* 0x00006b00ff0677ac */ /* 0x000e6e0008000a00 */
[----:B------:R-:W2:Y:S08]  /*0040*/  S2UR UR5, SR_CgaCtaId ;  /* 0x00000000000579c3 */ /* 0x000eb00000008800 */
[----:B------:R-:W3:Y:S08]  /*0050*/  LDC.64 R2, c[0x0][0x380] ;  /* 0x0000e000ff027b82 */ /* 0x000ef00000000a00 */
[----:B------:R-:W4:Y:S01]  /*0060*/  LDC.64 R6, c[0x0][0x388] ;  /* 0x0000e200ff067b82 */ /* 0x000f220000000a00 */
[----:B0-----:R-:W-:-:S05]  /*0070*/  IMAD.WIDE.U32 R4, R11, 0x4, R4 ;  /* 0x000000040b047825 */ /* 0x001fca00078e0004 */
[----:B-1----:R4:W5:Y:S01]  /*0080*/  LDG.E R8, desc[UR6][R4.64] ;  /* 0x0000000604087981 */ /* 0x002962000c1e1900 */
[----:B------:R-:W-:Y:S01]  /*0090*/  UMOV UR4, 0x400 ;  /* 0x0000040000047882 */ /* 0x000fe20000000000 */
[----:B------:R-:W-:Y:S01]  /*00a0*/  MOV R0, 0x20 ;  /* 0x0000002000007802 */ /* 0x000fe20000000f00 */
[----:B--2---:R-:W-:Y:S01]  /*00b0*/  ULEA UR4, UR5, UR4, 0x18 ;  /* 0x0000000405047291 */ /* 0x004fe2000f8ec0ff */
[----:B---3--:R-:W-:-:S05]  /*00c0*/  IMAD.WIDE.U32 R2, R11, 0x4, R2 ;  /* 0x000000040b027825 */ /* 0x008fca00078e0002 */
[C---:B------:R-:W-:Y:S01]  /*00d0*/  LEA R9, R11.reuse, UR4, 0x2 ;  /* 0x000000040b097c11 */ /* 0x040fe2000f8e10ff */
[----:B----4-:R-:W-:-:S04]  /*00e0*/  IMAD.WIDE.U32 R4, R11, 0x400, R6 ;  /* 0x000004000b047825 */ /* 0x010fc800078e0006 */
[----:B------:R-:W-:Y:S01]  /*00f0*/  HFMA2 R11, -RZ, RZ, 0, 0 ;  /* 0x00000000ff0b7431 */ /* 0x000fe200000001ff */
[----:B------:R-:W-:-:S04]  /*0100*/  IADD3 R4, P0, PT, R4, 0x20, RZ ;  /* 0x0000002004047810 */ /* 0x000fc80007f1e0ff */
[----:B------:R-:W-:Y:S01]  /*0110*/  IADD3.X R7, PT, PT, RZ, R5, RZ, P0, !PT ;  /* 0x00000005ff077210 */ /* 0x000fe200007fe4ff */
[----:B-----5:R0:W-:Y:S01]  /*0120*/  STS [R9], R8 ;  /* 0x0000000809007388 */ /* 0x0201e20000000800 */
[----:B------:R-:W-:Y:S06]  /*0130*/  BAR.SYNC.DEFER_BLOCKING 0x0 ;  /* 0x0000000000007b1d */ /* 0x000fec0000010000 */
[----:B------:R0:W-:Y:S02]  /*0140*/  STG.E desc[UR6][R2.64], RZ ;  /* 0x000000ff02007986 */ /* 0x0001e4000c101906 */
.L_x_3:
[----:B0-----:R-:W-:Y:S02]  /*0150*/  MOV R8, R4 ;  /* 0x0000000400087202 */ /* 0x001fe40000000f00 */
[----:B------:R-:W-:Y:S02]  /*0160*/  MOV R9, R7 ;  /* 0x0000000700097202 */ /* 0x000fe40000000f00 */
[----:B-1----:R-:W0:Y:S04]  /*0170*/  LDS.128 R4, [R0+UR4+-0x20] ;  /* 0xffffe00400047984 */ /* 0x002e280008000c00 */
[----:B------:R-:W0:Y:S02]  /*0180*/  LDG.E R10, desc[UR6][R8.64+-0x20] ;  /* 0xffffe006080a7981 */ /* 0x000e24000c1e1900 */
[----:B0-----:R-:W-:-:S05]  /*0190*/  FFMA R4, R10, R4, R11 ;  /* 0x000000040a047223 */ /* 0x001fca000000000b */
[----:B------:R-:W-:Y:S04]  /*01a0*/  STG.E desc[UR6][R2.64], R4 ;  /* 0x0000000402007986 */ /* 0x000fe8000c101906 */
[----:B------:R-:W2:Y:S02]  /*01b0*/  LDG.E R11, desc[UR6][R8.64+-0x1c] ;  /* 0xffffe406080b7981 */ /* 0x000ea4000c1e1900 */
[----:B--2---:R-:W-:-:S05]  /*01c0*/  FFMA R11, R11, R5, R4 ;  /* 0x000000050b0b7223 */ /* 0x004fca0000000004 */
[----:B------:R-:W-:Y:S04]  /*01d0*/  STG.E desc[UR6][R2.64], R11 ;  /* 0x0000000b02007986 */ /* 0x000fe8000c101906 */
[----:B------:R-:W2:Y:S02]  /*01e0*/  LDG.E R10, desc[UR6][R8.64+-0x18] ;  /* 0xffffe806080a7981 */ /* 0x000ea4000c1e1900 */
[----:B--2---:R-:W-:-:S05]  /*01f0*/  FFMA R10, R10, R6, R11 ;  /* 0x000000060a0a7223 */ /* 0x004fca000000000b */
[----:B------:R-:W-:Y:S04]  /*0200*/  STG.E desc[UR6][R2.64], R10 ;  /* 0x0000000a02007986 */ /* 0x000fe8000c101906 */
[----:B------:R-:W2:Y:S02]  /*0210*/  LDG.E R5, desc[UR6][R8.64+-0x14] ;  /* 0xffffec0608057981 */ /* 0x000ea4000c1e1900 */
[----:B--2---:R-:W-:Y:S02]  /*0220*/  FFMA R13, R5, R7, R10 ;  /* 0x00000007050d7223 */ /* 0x004fe4000000000a */
[----:B------:R-:W0:Y:S04]  /*0230*/  LDS.128 R4, [R0+UR4+-0x10] ;  /* 0xfffff00400047984 */ /* 0x000e280008000c00 */
[----:B------:R1:W-:Y:S04]  /*0240*/  STG.E desc[UR6][R2.64], R13 ;  /* 0x0000000d02007986 */ /* 0x0003e8000c101906 */
        /* <DEDUP_REMOVED lines=9> */
[----:B------:R-:W1:Y:S02]  /*02e0*/  LDG.E R5, desc[UR6][R8.64+-0x4] ;  /* 0xfffffc0608057981 */ /* 0x000e64000c1e1900 */
[----:B-1----:R-:W-:Y:S02]  /*02f0*/  FFMA R13, R5, R7, R10 ;  /* 0x00000007050d7223 */ /* 0x002fe4000000000a */
[----:B------:R-:W0:Y:S04]  /*0300*/  LDS.128 R4, [R0+UR4] ;  /* 0x0000000400047984 */ /* 0x000e280008000c00 */
        /* <DEDUP_REMOVED lines=12> */
[----:B------:R-:W0:Y:S04]  /*03d0*/  LDS.128 R4, [R0+UR4+0x10] ;  /* 0x0000100400047984 */ /* 0x000e280008000c00 */
[----:B------:R-:W-:Y:S04]  /*03e0*/  STG.E desc[UR6][R2.64], R13 ;  /* 0x0000000d02007986 */ /* 0x000fe8000c101906 */
[----:B------:R-:W0:Y:S02]  /*03f0*/  LDG.E R12, desc[UR6][R8.64+0x10] ;  /* 0x00001006080c7981 */ /* 0x000e24000c1e1900 */
[----:B0-----:R-:W-:-:S05]  /*0400*/  FFMA R4, R12, R4, R13 ;  /* 0x000000040c047223 */ /* 0x001fca000000000d */
[----:B------:R0:W-:Y:S04]  /*0410*/  STG.E desc[UR6][R2.64], R4 ;  /* 0x0000000402007986 */ /* 0x0001e8000c101906 */
[----:B------:R-:W2:Y:S02]  /*0420*/  LDG.E R11, desc[UR6][R8.64+0x14] ;  /* 0x00001406080b7981 */ /* 0x000ea4000c1e1900 */
[----:B--2---:R-:W-:-:S05]  /*0430*/  FFMA R5, R11, R5, R4 ;  /* 0x000000050b057223 */ /* 0x004fca0000000004 */
[----:B------:R1:W-:Y:S04]  /*0440*/  STG.E desc[UR6][R2.64], R5 ;  /* 0x0000000502007986 */ /* 0x0003e8000c101906 */
[----:B------:R-:W2:Y:S01]  /*0450*/  LDG.E R10, desc[UR6][R8.64+0x18] ;  /* 0x00001806080a7981 */ /* 0x000ea2000c1e1900 */
[----:B------:R-:W-:Y:S01]  /*0460*/  IADD3 R0, PT, PT, R0, 0x40, RZ ;  /* 0x0000004000007810 */ /* 0x000fe20007ffe0ff */
[----:B--2---:R-:W-:-:S05]  /*0470*/  FFMA R6, R10, R6, R5 ;  /* 0x000000060a067223 */ /* 0x004fca0000000005 */
[----:B------:R1:W-:Y:S04]  /*0480*/  STG.E desc[UR6][R2.64], R6 ;  /* 0x0000000602007986 */ /* 0x0003e8000c101906 */
[----:B------:R-:W2:Y:S01]  /*0490*/  LDG.E R11, desc[UR6][R8.64+0x1c] ;  /* 0x00001c06080b7981 */ /* 0x000ea2000c1e1900 */
[----:B------:R-:W-:Y:S02]  /*04a0*/  ISETP.NE.AND P0, PT, R0, 0x420, PT ;  /* 0x000004200000780c */ /* 0x000fe40003f05270 */
[----:B0-----:R-:W-:Y:S01]  /*04b0*/  IADD3 R4, P1, PT, R8, 0x40, RZ ;  /* 0x0000004008047810 */ /* 0x001fe20007f3e0ff */
[----:B--2---:R-:W-:-:S03]  /*04c0*/  FFMA R11, R11, R7, R6 ;  /* 0x000000070b0b7223 */ /* 0x004fc60000000006 */
[----:B------:R-:W-:Y:S02]  /*04d0*/  IADD3.X R7, PT, PT, RZ, R9, RZ, P1, !PT ;  /* 0x00000009ff077210 */ /* 0x000fe40000ffe4ff */
[----:B------:R1:W-:Y:S05]  /*04e0*/  STG.E desc[UR6][R2.64], R11 ;  /* 0x0000000b02007986 */ /* 0x0003ea000c101906 */
[----:B------:R-:W-:Y:S05]  /*04f0*/  @P0 BRA `(.L_x_3) ;  /* 0xfffffffc00140947 */ /* 0x000fea000383ffff */
[----:B------:R-:W-:Y:S05]  /*0500*/  EXIT ;  /* 0x000000000000794d */ /* 0x000fea0003800000 */
.L_x_4:
        /* <DEDUP_REMOVED lines=15> */
.L_x_15:


//--------------------- .text._Z29matrix_vector_multi_hpu_1_256PfS_S_ --------------------------
	.section	.text._Z29matrix_vector_multi_hpu_1_256PfS_S_,"ax",@progbits
	.align	128
        .global         _Z29matrix_vector_multi_hpu_1_256PfS_S_
        .type           _Z29matrix_vector_multi_hpu_1_256PfS_S_,@function
        .size           _Z29matrix_vector_multi_hpu_1_256PfS_S_,(.L_x_16 - _Z29matrix_vector_multi_hpu_1_256PfS_S_)
        .other          _Z29matrix_vector_multi_hpu_1_256PfS_S_,@"STO_CUDA_ENTRY STV_DEFAULT"
_Z29matrix_vector_multi_hpu_1_256PfS_S_:
.text._Z29matrix_vector_multi_hpu_1_256PfS_S_:
[----:B------:R-:W-:Y:S01]  /*0000*/  LDC R1, c[0x0][0x37c] ;  /* 0x0000df00ff017b82 */ /* 0x000fe20000000800 */
[----:B------:R-:W0:Y:S07]  /*0010*/  S2R R7, SR_TID.X ;  /* 0x0000000000077919 */ /* 0x000e2e0000002100 */
[----:B------:R-:W0:Y:S01]  /*0020*/  LDC.64 R2, c[0x0][0x380] ;  /* 0x0000e000ff027b82 */ /* 0x000e220000000a00 */
[----:B------:R-:W1:Y:S01]  /*0030*/  LDCU.64 UR6, c[0x0][0x358] ;  /* 0x00006b00ff0677ac */ /* 0x000e620008000a00 */
[----:B------:R-:W-:Y:S01]  /*0040*/  HFMA2 R9, -RZ, RZ, 0, 0 ;  /* 0x00000000ff097431 */ /* 0x000fe200000001ff */
[----:B------:R-:W2:Y:S05]  /*0050*/  LDCU.64 UR4, c[0x0][0x390] ;  /* 0x00007200ff0477ac */ /* 0x000eaa0008000a00 */
[----:B------:R-:W3:Y:S01]  /*0060*/  LDC.64 R4, c[0x0][0x388] ;  /* 0x0000e200ff047b82 */ /* 0x000ee20000000a00 */
[----:B--2---:R-:W-:-:S04]  /*0070*/  UIADD3 UR4, UP0, UPT, UR4, 0x20, URZ ;  /* 0x0000002004047890 */ /* 0x004fc8000ff1e0ff */
[----:B------:R-:W-:Y:S02]  /*0080*/  UIADD3.X UR5, UPT, UPT, URZ, UR5, URZ, UP0, !UPT ;  /* 0x00000005ff057290 */ /* 0x000fe400087fe4ff */
[----:B------:R-:W-:Y:S01]  /*0090*/  MOV R0, UR4 ;  /* 0x0000000400007c02 */ /* 0x000fe20008000f00 */
[----:B------:R-:W-:Y:S01]  /*00a0*/  UMOV UR4, URZ ;  /* 0x000000ff00047c82 */ /* 0x000fe20008000000 */
[----:B0-----:R-:W-:-:S04]  /*00b0*/  IMAD.WIDE.U32 R2, R7, 0x4, R2 ;  /* 0x0000000407027825 */ /* 0x001fc800078e0002 */
[----:B---3--:R-:W-:Y:S01]  /*00c0*/  IMAD.WIDE.U32 R4, R7, 0x400, R4 ;  /* 0x0000040007047825 */ /* 0x008fe200078e0004 */
[----:B-1----:R0:W-:Y:S01]  /*00d0*/  STG.E desc[UR6][R2.64], RZ ;  /* 0x000000ff02007986 */ /* 0x0021e2000c101906 */
[----:B------:R-:W-:Y:S02]  /*00e0*/  MOV R7, UR5 ;  /* 0x0000000500077c02 */ /* 0x000fe40008000f00 */
[----:B------:R-:W-:-:S04]  /*00f0*/  IADD3 R8, P0, PT, R4, 0x20, RZ ;  /* 0x0000002004087810 */ /* 0x000fc80007f1e0ff */
[----:B------:R-:W-:-:S09]  /*0100*/  IADD3.X R5, PT, PT, RZ, R5, RZ, P0, !PT ;  /* 0x00000005ff057210 */ /* 0x000fd200007fe4ff */
.L_x_5:
[----:B------:R-:W-:Y:S02]  /*0110*/  MOV R4, R8 ;  /* 0x0000000800047202 */ /* 0x000fe40000000f00 */
[----:B------:R-:W-:-:S03]  /*0120*/  MOV R6, R0 ;  /* 0x0000000000067202 */ /* 0x000fc60000000f00 */
[----:B--2---:R-:W2:Y:S04]  /*0130*/  LDG.E R0, desc[UR6][R4.64+-0x20] ;  /* 0xffffe00604007981 */ /* 0x004ea8000c1e1900 */
[----:B------:R-:W2:Y:S02]  /*0140*/  LDG.E R8, desc[UR6][R6.64+-0x20] ;  /* 0xffffe00606087981 */ /* 0x000ea4000c1e1900 */
[----:B--2---:R-:W-:-:S05]  /*0150*/  FFMA R9, R0, R8, R9 ;  /* 0x0000000800097223 */ /* 0x004fca0000000009 */
        /* <DEDUP_REMOVED lines=59> */
[----:B------:R-:W-:-:S04]  /*0510*/  UIADD3 UR4, UPT, UPT, UR4, 0x10, URZ ;  /* 0x0000001004047890 */ /* 0x000fc8000fffe0ff */
[----:B------:R-:W-:Y:S01]  /*0520*/  UISETP.NE.AND UP0, UPT, UR4, 0x100, UPT ;  /* 0x000001000400788c */ /* 0x000fe2000bf05270 */
[----:B-1----:R-:W-:Y:S01]  /*0530*/  FFMA R9, R0, R8, R13 ;  /* 0x0000000800097223 */ /* 0x002fe2000000000d */
[----:B------:R-:W-:Y:S02]  /*0540*/  IADD3 R8, P0, PT, R4, 0x40, RZ ;  /* 0x0000004004087810 */ /* 0x000fe40007f1e0ff */
[----:B------:R-:W-:Y:S02]  /*0550*/  IADD3 R0, P1, PT, R6, 0x40, RZ ;  /* 0x0000004006007810 */ /* 0x000fe40007f3e0ff */
[----:B------:R2:W-:Y:S01]  /*0560*/  STG.E desc[UR6][R2.64], R9 ;  /* 0x0000000902007986 */ /* 0x0005e2000c101906 */
[----:B------:R-:W-:Y:S02]  /*0570*/  IADD3.X R5, PT, PT, RZ, R5, RZ, P0, !PT ;  /* 0x00000005ff057210 */ /* 0x000fe400007fe4ff */
[----:B------:R-:W-:Y:S01]  /*0580*/  IADD3.X R7, PT, PT, RZ, R7, RZ, P1, !PT ;  /* 0x00000007ff077210 */ /* 0x000fe20000ffe4ff */
[----:B------:R-:W-:Y:S07]  /*0590*/  BRA.U UP0, `(.L_x_5) ;  /* 0xfffffff900dc7547 */ /* 0x000fee000b83ffff */
[----:B------:R-:W-:Y:S05]  /*05a0*/  EXIT ;  /* 0x000000000000794d */ /* 0x000fea0003800000 */
.L_x_6:
        /* <DEDUP_REMOVED lines=13> */
.L_x_16:


//--------------------- .text._Z27matrix_vector_multi_hpu_1_2PfS_S_ --------------------------
	.section	.text._Z27matrix_vector_multi_hpu_1_2PfS_S_,"ax",@progbits
	.align	128
        .global         _Z27matrix_vector_multi_hpu_1_2PfS_S_
        .type           _Z27matrix_vector_multi_hpu_1_2PfS_S_,@function
        .size           _Z27matrix_vector_multi_hpu_1_2PfS_S_,(.L_x_17 - _Z27matrix_vector_multi_hpu_1_2PfS_S_)
        .other          _Z27matrix_vector_multi_hpu_1_2PfS_S_,@"STO_CUDA_ENTRY STV_DEFAULT"
_Z27matrix_vector_multi_hpu_1_2PfS_S_:
.text._Z27matrix_vector_multi_hpu_1_2PfS_S_:
[----:B------:R-:W-:Y:S01]  /*0000*/  LDC R1, c[0x0][0x37c] ;  /* 0x0000df00ff017b82 */ /* 0x000fe20000000800 */
[----:B------:R-:W0:Y:S01]  /*0010*/  S2R R0, SR_TID.X ;  /* 0x0000000000007919 */ /* 0x000e220000002100 */
[----:B------:R-:W1:Y:S01]  /*0020*/  LDCU.64 UR6, c[0x0][0x388] ;  /* 0x00007100ff0677ac */ /* 0x000e620008000a00 */
[----:B------:R-:W2:Y:S01]  /*0030*/  LDCU.64 UR4, c[0x0][0x390] ;  /* 0x00007200ff0477ac */ /* 0x000ea20008000a00 */
[----:B------:R-:W3:Y:S01]  /*0040*/  LDCU.64 UR8, c[0x0][0x358] ;  /* 0x00006b00ff0877ac */ /* 0x000ee20008000a00 */
[----:B-1----:R-:W-:Y:S02]  /*0050*/  UIADD3 UR6, UP0, UPT, UR6, 0x20, URZ ;  /* 0x0000002006067890 */ /* 0x002fe4000ff1e0ff */
[----:B--2---:R-:W-:Y:S02]  /*0060*/  UIADD3 UR4, UP1, UPT, UR4, 0x20, URZ ;  /* 0x0000002004047890 */ /* 0x004fe4000ff3e0ff */
[----:B------:R-:W-:Y:S02]  /*0070*/  UIADD3.X UR7, UPT, UPT, URZ, UR7, URZ, UP0, !UPT ;  /* 0x00000007ff077290 */ /* 0x000fe400087fe4ff */
[----:B------:R-:W-:Y:S01]  /*0080*/  UIADD3.X UR5, UPT, UPT, URZ, UR5, URZ, UP1, !UPT ;  /* 0x00000005ff057290 */ /* 0x000fe20008ffe4ff */
[----:B0-----:R-:W-:-:S04]  /*0090*/  SHF.L.U32 R0, R0, 0x7, RZ ;  /* 0x0000000700007819 */ /* 0x001fc800000006ff */
[----:B---3--:R-:W-:-:S07]  /*00a0*/  IADD3 R8, PT, PT, R0, 0x7f, RZ ;  /* 0x0000007f00087810 */ /* 0x008fce0007ffe0ff */
.L_x_8:
[----:B0-2---:R-:W0:Y:S01]  /*00b0*/  LDC.64 R2, c[0x0][0x380] ;  /* 0x0000e000ff027b82 */ /* 0x005e220000000a00 */
[----:B------:R-:W-:Y:S01]  /*00c0*/  MOV R4, UR6 ;  /* 0x0000000600047c02 */ /* 0x000fe20008000f00 */
[----:B------:R-:W-:Y:S01]  /*00d0*/  HFMA2 R9, -RZ, RZ, 0, 0 ;  /* 0x00000000ff097431 */ /* 0x000fe200000001ff */
[----:B------:R-:W-:Y:S02]  /*00e0*/  MOV R5, UR7 ;  /* 0x0000000700057c02 */ /* 0x000fe40008000f00 */
[C---:B------:R-:W-:Y:S02]  /*00f0*/  ISETP.NE.AND P3, PT, R0.reuse, R8, PT ;  /* 0x000000080000720c */ /* 0x040fe40003f65270 */
[----:B------:R-:W-:Y:S01]  /*0100*/  MOV R11, RZ ;  /* 0x000000ff000b7202 */ /* 0x000fe20000000f00 */
[C---:B------:R-:W-:Y:S01]  /*0110*/  IMAD.WIDE.U32 R4, R0.reuse, 0x400, R4 ;  /* 0x0000040000047825 */ /* 0x040fe200078e0004 */
[----:B------:R-:W-:Y:S02]  /*0120*/  MOV R10, UR4 ;  /* 0x00000004000a7c02 */ /* 0x000fe40008000f00 */
[----:B------:R-:W-:Y:S01]  /*0130*/  MOV R7, UR5 ;  /* 0x0000000500077c02 */ /* 0x000fe20008000f00 */
[C---:B0-----:R-:W-:Y:S01]  /*0140*/  IMAD.WIDE.U32 R2, R0.reuse, 0x4, R2 ;  /* 0x0000000400027825 */ /* 0x041fe200078e0002 */
[----:B------:R-:W-:-:S04]  /*0150*/  IADD3 R0, PT, PT, R0, 0x1, RZ ;  /* 0x0000000100007810 */ /* 0x000fc80007ffe0ff */
[----:B------:R0:W-:Y:S03]  /*0160*/  STG.E desc[UR8][R2.64], RZ ;  /* 0x000000ff02007986 */ /* 0x0001e6000c101908 */
.L_x_7:
[----:B------:R-:W-:Y:S02]  /*0170*/  MOV R6, R10 ;  /* 0x0000000a00067202 */ /* 0x000fe40000000f00 */
        /* <DEDUP_REMOVED lines=60> */
[----:B------:R3:W1:Y:S04]  /*0540*/  LDG.E R10, desc[UR8][R4.64+0x1c] ;  /* 0x00001c08040a7981 */ /* 0x000668000c1e1900 */
[----:B------:R-:W1:Y:S01]  /*0550*/  LDG.E R12, desc[UR8][R6.64+0x1c] ;  /* 0x00001c08060c7981 */ /* 0x000e62000c1e1900 */
[----:B------:R-:W-:-:S04]  /*0560*/  IADD3 R9, PT, PT, R9, 0x10, RZ ;  /* 0x0000001009097810 */ /* 0x000fc80007ffe0ff */
[----:B------:R-:W-:Y:S02]  /*0570*/  ISETP.NE.AND P0, PT, R9, 0x100, PT ;  /* 0x000001000900780c */ /* 0x000fe40003f05270 */
[----:B---3--:R-:W-:-:S04]  /*0580*/  IADD3 R4, P1, PT, R4, 0x40, RZ ;  /* 0x0000004004047810 */ /* 0x008fc80007f3e0ff */
[----:B------:R-:W-:Y:S01]  /*0590*/  IADD3.X R5, PT, PT, RZ, R5, RZ, P1, !PT ;  /* 0x00000005ff057210 */ /* 0x000fe20000ffe4ff */
[----:B-1----:R-:W-:Y:S01]  /*05a0*/  FFMA R11, R10, R12, R15 ;  /* 0x0000000c0a0b7223 */ /* 0x002fe2000000000f */
[----:B------:R-:W-:-:S04]  /*05b0*/  IADD3 R10, P2, PT, R6, 0x40, RZ ;  /* 0x00000040060a7810 */ /* 0x000fc80007f5e0ff */
[----:B------:R2:W-:Y:S01]  /*05c0*/  STG.E desc[UR8][R2.64], R11 ;  /* 0x0000000b02007986 */ /* 0x0005e2000c101908 */
[----:B------:R-:W-:Y:S01]  /*05d0*/  IADD3.X R7, PT, PT, RZ, R7, RZ, P2, !PT ;  /* 0x00000007ff077210 */ /* 0x000fe200017fe4ff */
[----:B------:R-:W-:Y:S07]  /*05e0*/  @P0 BRA `(.L_x_7) ;  /* 0xfffffff800e00947 */ /* 0x000fee000383ffff */
[----:B------:R-:W-:Y:S05]  /*05f0*/  @P3 BRA `(.L_x_8) ;  /* 0xfffffff800ac3947 */ /* 0x000fea000383ffff */
[----:B------:R-:W-:Y:S05]  /*0600*/  EXIT ;  /* 0x000000000000794d */ /* 0x000fea0003800000 */
.L_x_9:
        /* <DEDUP_REMOVED lines=15> */
.L_x_17:


//--------------------- .text._Z27matrix_vector_multi_hpu_1_1PfS_S_ --------------------------
	.section	.text._Z27matrix_vector_multi_hpu_1_1PfS_S_,"ax",@progbits
	.align	128
        .global         _Z27matrix_vector_multi_hpu_1_1PfS_S_
        .type           _Z27matrix_vector_multi_hpu_1_1PfS_S_,@function
        .size           _Z27matrix_vector_multi_hpu_1_1PfS_S_,(.L_x_18 - _Z27matrix_vector_multi_hpu_1_1PfS_S_)
        .other          _Z27matrix_vector_multi_hpu_1_1PfS_S_,@"STO_CUDA_ENTRY STV_DEFAULT"
_Z27matrix_vector_multi_hpu_1_1PfS_S_:
.text._Z27matrix_vector_multi_hpu_1_1PfS_S_:
[----:B------:R-:W-:Y:S01]  /*0000*/  LDC R1, c[0x0][0x37c] ;  /* 0x0000df00ff017b82 */ /* 0x000fe20000000800 */
[----:B------:R-:W0:Y:S01]  /*0010*/  LDCU.64 UR8, c[0x0][0x388] ;  /* 0x00007100ff0877ac */ /* 0x000e220008000a00 */
[----:B------:R-:W-:Y:S01]  /*0020*/  HFMA2 R0, -RZ, RZ, 0, 0 ;  /* 0x00000000ff007431 */ /* 0x000fe200000001ff */
[----:B------:R-:W1:Y:S01]  /*0030*/  LDCU.64 UR10, c[0x0][0x390] ;  /* 0x00007200ff0a77ac */ /* 0x000e620008000a00 */
[----:B------:R-:W2:Y:S01]  /*0040*/  LDCU.64 UR12, c[0x0][0x358] ;  /* 0x00006b00ff0c77ac */ /* 0x000ea20008000a00 */
[----:B0-----:R-:W-:Y:S02]  /*0050*/  UIADD3 UR7, UP0, UPT, UR8, 0x20, URZ ;  /* 0x0000002008077890 */ /* 0x001fe4000ff1e0ff */
[----:B-1----:R-:W-:Y:S02]  /*0060*/  UIADD3 UR5, UP1, UPT, UR10, 0x20, URZ ;  /* 0x000000200a057890 */ /* 0x002fe4000ff3e0ff */
[----:B------:R-:W-:Y:S02]  /*0070*/  UIADD3.X UR8, UPT, UPT, URZ, UR9, URZ, UP0, !UPT ;  /* 0x00000009ff087290 */ /* 0x000fe400087fe4ff */
[----:B--2---:R-:W-:-:S12]  /*0080*/  UIADD3.X UR6, UPT, UPT, URZ, UR11, URZ, UP1, !UPT ;  /* 0x0000000bff067290 */ /* 0x004fd80008ffe4ff */
.L_x_11:
[----:B0-2---:R-:W0:Y:S01]  /*0090*/  LDC.64 R2, c[0x0][0x380] ;  /* 0x0000e000ff027b82 */ /* 0x005e220000000a00 */
[----:B------:R-:W-:Y:S01]  /*00a0*/  MOV R4, UR7 ;  /* 0x0000000700047c02 */ /* 0x000fe20008000f00 */
[----:B------:R-:W-:Y:S01]  /*00b0*/  UMOV UR4, URZ ;  /* 0x000000ff00047c82 */ /* 0x000fe20008000000 */
[----:B------:R-:W-:Y:S02]  /*00c0*/  MOV R5, UR8 ;  /* 0x0000000800057c02 */ /* 0x000fe40008000f00 */
[----:B------:R-:W-:Y:S02]  /*00d0*/  MOV R9, RZ ;  /* 0x000000ff00097202 */ /* 0x000fe40000000f00 */
[----:B------:R-:W-:Y:S01]  /*00e0*/  MOV R8, UR5 ;  /* 0x0000000500087c02 */ /* 0x000fe20008000f00 */
[----:B------:R-:W-:Y:S01]  /*00f0*/  IMAD.WIDE.U32 R4, R0, 0x400, R4 ;  /* 0x0000040000047825 */ /* 0x000fe200078e0004 */
[----:B------:R-:W-:-:S03]  /*0100*/  MOV R7, UR6 ;  /* 0x0000000600077c02 */ /* 0x000fc60008000f00 */
[C---:B0-----:R-:W-:Y:S01]  /*0110*/  IMAD.WIDE.U32 R2, R0.reuse, 0x4, R2 ;  /* 0x0000000400027825 */ /* 0x041fe200078e0002 */
[----:B------:R-:W-:-:S04]  /*0120*/  IADD3 R0, PT, PT, R0, 0x1, RZ ;  /* 0x0000000100007810 */ /* 0x000fc80007ffe0ff */
[----:B------:R0:W-:Y:S01]  /*0130*/  STG.E desc[UR12][R2.64], RZ ;  /* 0x000000ff02007986 */ /* 0x0001e2000c10190c */
[----:B------:R-:W-:-:S13]  /*0140*/  ISETP.NE.AND P2, PT, R0, 0x100, PT ;  /* 0x000001000000780c */ /* 0x000fda0003f45270 */
.L_x_10:
        /* <DEDUP_REMOVED lines=63> */
[----:B------:R-:W-:-:S04]  /*0540*/  UIADD3 UR4, UPT, UPT, UR4, 0x10, URZ ;  /* 0x0000001004047890 */ /* 0x000fc8000fffe0ff */
[----:B------:R-:W-:Y:S01]  /*0550*/  UISETP.NE.AND UP0, UPT, UR4, 0x100, UPT ;  /* 0x000001000400788c */ /* 0x000fe2000bf05270 */
[----:B---3--:R-:W-:-:S04]  /*0560*/  IADD3 R4, P0, PT, R4, 0x40, RZ ;  /* 0x0000004004047810 */ /* 0x008fc80007f1e0ff */
[----:B------:R-:W-:Y:S01]  /*0570*/  IADD3.X R5, PT, PT, RZ, R5, RZ, P0, !PT ;  /* 0x00000005ff057210 */ /* 0x000fe200007fe4ff */
[----:B-1----:R-:W-:Y:S01]  /*0580*/  FFMA R9, R8, R10, R13 ;  /* 0x0000000a08097223 */ /* 0x002fe2000000000d */
[----:B------:R-:W-:-:S04]  /*0590*/  IADD3 R8, P1, PT, R6, 0x40, RZ ;  /* 0x0000004006087810 */ /* 0x000fc80007f3e0ff */
[----:B------:R2:W-:Y:S01]  /*05a0*/  STG.E desc[UR12][R2.64], R9 ;  /* 0x0000000902007986 */ /* 0x0005e2000c10190c */
[----:B------:R-:W-:Y:S01]  /*05b0*/  IADD3.X R7, PT, PT, RZ, R7, RZ, P1, !PT ;  /* 0x00000007ff077210 */ /* 0x000fe20000ffe4ff */
[----:B------:R-:W-:Y:S07]  /*05c0*/  BRA.U UP0, `(.L_x_10) ;  /* 0xfffffff900e07547 */ /* 0x000fee000b83ffff */
[----:B------:R-:W-:Y:S05]  /*05d0*/  @P2 BRA `(.L_x_11) ;  /* 0xfffffff800ac2947 */ /* 0x000fea000383ffff */
[----:B------:R-:W-:Y:S05]  /*05e0*/  EXIT ;  /* 0x000000000000794d */ /* 0x000fea0003800000 */
.L_x_12:
        /* <DEDUP_REMOVED lines=9> */
.L_x_18:


//--------------------- .nv.shared.reserved.0     --------------------------
	.section	.nv.shared.reserved.0,"aw",@nobits
	.weak		__nv_reservedSMEM_offset_0_alias
	.size		__nv_reservedSMEM_offset_0_alias, 0, 64
	.other		__nv_reservedSMEM_offset_0_alias,@"STO_CUDA_RESERVED_SHARED STV_DEFAULT"
__nv_reservedSMEM_offset_0_alias:
	.zero		0
	.zero		64


//--------------------- .nv.shared._Z32matrix_vector_multi_hpu_1_256_shPfS_S_ --------------------------
	.section	.nv.shared._Z32matrix_vector_multi_hpu_1_256_shPfS_S_,"aw",@nobits
	.sectionflags	@""
	.align	4
.nv.shared._Z32matrix_vector_multi_hpu_1_256_shPfS_S_:
	.zero		2048


//--------------------- .nv.constant0._Z35matrix_vector_multi_hpu_1_256_constPfS_ --------------------------
	.section	.nv.constant0._Z35matrix_vector_multi_hpu_1_256_constPfS_,"a",@progbits
	.sectionflags	@""
	.align	4
.nv.constant0._Z35matrix_vector_multi_hpu_1_256_constPfS_:
	.zero		912


//--------------------- .nv.constant0._Z29matrix_vector_multi_hpu_2_128PfS_S_ --------------------------
	.section	.nv.constant0._Z29matrix_vector_multi_hpu_2_128PfS_S_,"a",@progbits
	.sectionflags	@""
	.align	4
.nv.constant0._Z29matrix_vector_multi_hpu_2_128PfS_S_:
	.zero		920


//--------------------- .nv.constant0._Z32matrix_vector_multi_hpu_1_256_shPfS_S_ --------------------------
	.section	.nv.constant0._Z32matrix_vector_multi_hpu_1_256_shPfS_S_,"a",@progbits
	.sectionflags	@""
	.align	4
.nv.constant0._Z32matrix_vector_multi_hpu_1_256_shPfS_S_:
	.zero		920


//--------------------- .nv.constant0._Z29matrix_vector_multi_hpu_1_256PfS_S_ --------------------------
	.section	.nv.constant0._Z29matrix_vector_multi_hpu_1_256PfS_S_,"a",@progbits
	.sectionflags	@""
	.align	4
.nv.constant0._Z29matrix_vector_multi_hpu_1_256PfS_S_:
	.zero		920


//--------------------- .nv.constant0._Z27matrix_vector_multi_hpu_1_2PfS_S_ --------------------------
	.section	.nv.constant0._Z27matrix_vector_multi_hpu_1_2PfS_S_,"a",@progbits
	.sectionflags	@""
	.align	4
.nv.constant0._Z27matrix_vector_multi_hpu_1_2PfS_S_:
	.zero		920


//--------------------- .nv.constant0._Z27matrix_vector_multi_hpu_1_1PfS_S_ --------------------------
	.section	.nv.constant0._Z27matrix_vector_multi_hpu_1_1PfS_S_,"a",@progbits
	.sectionflags	@""
	.align	4
.nv.constant0._Z27matrix_vector_multi_hpu_1_1PfS_S_:
	.zero		920


//--------------------- SYMBOLS --------------------------

	.type		.nv.reservedSmem.offset0,@object
	.size		.nv.reservedSmem.offset0,0x4
	.type		.nv.reservedSmem.cap,@object
	.size		.nv.reservedSmem.cap,0x4
